//
// Generated by NVIDIA NVVM Compiler
//
// Compiler Build ID: CL-36424714
// Cuda compilation tools, release 13.0, V13.0.88
// Based on NVVM 20.0.0
//

.version 9.0
.target sm_100
.address_size 64

	// .globl	_Z11rungeKutta4PdS_idPS_
// _ZZ11rungeKutta4PdS_idPS_E7yValues has been demoted
.global .align 1 .b8 _ZN34_INTERNAL_10e54716_4_k_cu_108d9b924cuda3std3__45__cpo5beginE[1];
.global .align 1 .b8 _ZN34_INTERNAL_10e54716_4_k_cu_108d9b924cuda3std3__45__cpo3endE[1];
.global .align 1 .b8 _ZN34_INTERNAL_10e54716_4_k_cu_108d9b924cuda3std3__45__cpo6cbeginE[1];
.global .align 1 .b8 _ZN34_INTERNAL_10e54716_4_k_cu_108d9b924cuda3std3__45__cpo4cendE[1];
.global .align 1 .b8 _ZN34_INTERNAL_10e54716_4_k_cu_108d9b924cuda3std3__45__cpo6rbeginE[1];
.global .align 1 .b8 _ZN34_INTERNAL_10e54716_4_k_cu_108d9b924cuda3std3__45__cpo4rendE[1];
.global .align 1 .b8 _ZN34_INTERNAL_10e54716_4_k_cu_108d9b924cuda3std3__45__cpo7crbeginE[1];
.global .align 1 .b8 _ZN34_INTERNAL_10e54716_4_k_cu_108d9b924cuda3std3__45__cpo5crendE[1];
.global .align 1 .b8 _ZN34_INTERNAL_10e54716_4_k_cu_108d9b924cuda3std3__436_GLOBAL__N__10e54716_4_k_cu_108d9b926ignoreE[1];
.global .align 1 .b8 _ZN34_INTERNAL_10e54716_4_k_cu_108d9b924cuda3std3__419piecewise_constructE[1];
.global .align 1 .b8 _ZN34_INTERNAL_10e54716_4_k_cu_108d9b924cuda3std3__48in_placeE[1];
.global .align 1 .b8 _ZN34_INTERNAL_10e54716_4_k_cu_108d9b924cuda3std3__420unreachable_sentinelE[1];
.global .align 1 .b8 _ZN34_INTERNAL_10e54716_4_k_cu_108d9b924cuda3std3__47nulloptE[1];
.global .align 1 .b8 _ZN34_INTERNAL_10e54716_4_k_cu_108d9b924cuda3std3__48unexpectE[1];
.global .align 1 .b8 _ZN34_INTERNAL_10e54716_4_k_cu_108d9b924cuda3std6ranges3__45__cpo4swapE[1];
.global .align 1 .b8 _ZN34_INTERNAL_10e54716_4_k_cu_108d9b924cuda3std6ranges3__45__cpo9iter_moveE[1];
.global .align 1 .b8 _ZN34_INTERNAL_10e54716_4_k_cu_108d9b924cuda3std6ranges3__45__cpo7advanceE[1];
.global .align 1 .b8 _ZN34_INTERNAL_10e54716_4_k_cu_108d9b924cuda3std6ranges3__45__cpo5beginE[1];
.global .align 1 .b8 _ZN34_INTERNAL_10e54716_4_k_cu_108d9b924cuda3std6ranges3__45__cpo3endE[1];
.global .align 1 .b8 _ZN34_INTERNAL_10e54716_4_k_cu_108d9b924cuda3std6ranges3__45__cpo6cbeginE[1];
.global .align 1 .b8 _ZN34_INTERNAL_10e54716_4_k_cu_108d9b924cuda3std6ranges3__45__cpo4cendE[1];
.global .align 1 .b8 _ZN34_INTERNAL_10e54716_4_k_cu_108d9b924cuda3std6ranges3__45__cpo9iter_swapE[1];
.global .align 1 .b8 _ZN34_INTERNAL_10e54716_4_k_cu_108d9b924cuda3std6ranges3__45__cpo4nextE[1];
.global .align 1 .b8 _ZN34_INTERNAL_10e54716_4_k_cu_108d9b924cuda3std6ranges3__45__cpo4prevE[1];
.global .align 1 .b8 _ZN34_INTERNAL_10e54716_4_k_cu_108d9b924cuda3std6ranges3__45__cpo4dataE[1];
.global .align 1 .b8 _ZN34_INTERNAL_10e54716_4_k_cu_108d9b924cuda3std6ranges3__45__cpo5cdataE[1];
.global .align 1 .b8 _ZN34_INTERNAL_10e54716_4_k_cu_108d9b924cuda3std6ranges3__45__cpo4sizeE[1];
.global .align 1 .b8 _ZN34_INTERNAL_10e54716_4_k_cu_108d9b924cuda3std6ranges3__45__cpo5ssizeE[1];
.global .align 1 .b8 _ZN34_INTERNAL_10e54716_4_k_cu_108d9b924cuda3std6ranges3__45__cpo8distanceE[1];
.global .align 1 .b8 _ZN34_INTERNAL_10e54716_4_k_cu_108d9b926thrust24THRUST_300001_SM_1000_NS12placeholders2_1E[1];
.global .align 1 .b8 _ZN34_INTERNAL_10e54716_4_k_cu_108d9b926thrust24THRUST_300001_SM_1000_NS12placeholders2_2E[1];
.global .align 1 .b8 _ZN34_INTERNAL_10e54716_4_k_cu_108d9b926thrust24THRUST_300001_SM_1000_NS12placeholders2_3E[1];
.global .align 1 .b8 _ZN34_INTERNAL_10e54716_4_k_cu_108d9b926thrust24THRUST_300001_SM_1000_NS12placeholders2_4E[1];
.global .align 1 .b8 _ZN34_INTERNAL_10e54716_4_k_cu_108d9b926thrust24THRUST_300001_SM_1000_NS12placeholders2_5E[1];
.global .align 1 .b8 _ZN34_INTERNAL_10e54716_4_k_cu_108d9b926thrust24THRUST_300001_SM_1000_NS12placeholders2_6E[1];
.global .align 1 .b8 _ZN34_INTERNAL_10e54716_4_k_cu_108d9b926thrust24THRUST_300001_SM_1000_NS12placeholders2_7E[1];
.global .align 1 .b8 _ZN34_INTERNAL_10e54716_4_k_cu_108d9b926thrust24THRUST_300001_SM_1000_NS12placeholders2_8E[1];
.global .align 1 .b8 _ZN34_INTERNAL_10e54716_4_k_cu_108d9b926thrust24THRUST_300001_SM_1000_NS12placeholders2_9E[1];
.global .align 1 .b8 _ZN34_INTERNAL_10e54716_4_k_cu_108d9b926thrust24THRUST_300001_SM_1000_NS12placeholders3_10E[1];
.global .align 1 .b8 _ZN34_INTERNAL_10e54716_4_k_cu_108d9b926thrust24THRUST_300001_SM_1000_NS8cuda_cub3parE[1];
.global .align 1 .b8 _ZN34_INTERNAL_10e54716_4_k_cu_108d9b926thrust24THRUST_300001_SM_1000_NS8cuda_cub10par_nosyncE[1];
.global .align 1 .b8 _ZN34_INTERNAL_10e54716_4_k_cu_108d9b926thrust24THRUST_300001_SM_1000_NS6system6detail10sequential3seqE[1];
.global .align 1 .b8 _ZN34_INTERNAL_10e54716_4_k_cu_108d9b926thrust24THRUST_300001_SM_1000_NS3seqE[1];

.visible .entry _Z11rungeKutta4PdS_idPS_(
	.param .u64 .ptr .align 1 _Z11rungeKutta4PdS_idPS__param_0,
	.param .u64 .ptr .align 1 _Z11rungeKutta4PdS_idPS__param_1,
	.param .u32 _Z11rungeKutta4PdS_idPS__param_2,
	.param .f64 _Z11rungeKutta4PdS_idPS__param_3,
	.param .u64 .ptr .align 1 _Z11rungeKutta4PdS_idPS__param_4
)
{
	.reg .pred 	%p<34>;
	.reg .b32 	%r<10>;
	.reg .b64 	%rd<28>;
	.reg .b64 	%fd<254>;
	// demoted variable
	.shared .align 8 .b8 _ZZ11rungeKutta4PdS_idPS_E7yValues[320];
	ld.param.u64 	%rd5, [_Z11rungeKutta4PdS_idPS__param_0];
	ld.param.u64 	%rd6, [_Z11rungeKutta4PdS_idPS__param_1];
	ld.param.u32 	%r6, [_Z11rungeKutta4PdS_idPS__param_2];
	ld.param.f64 	%fd48, [_Z11rungeKutta4PdS_idPS__param_3];
	ld.param.u64 	%rd7, [_Z11rungeKutta4PdS_idPS__param_4];
	cvta.to.global.u64 	%rd1, %rd7;
	cvta.to.global.u64 	%rd8, %rd6;
	cvta.to.global.u64 	%rd9, %rd5;
	mov.u32 	%r1, %tid.x;
	mul.wide.u32 	%rd10, %r1, 8;
	add.s64 	%rd11, %rd9, %rd10;
	ld.global.f64 	%fd49, [%rd11];
	shl.b32 	%r7, %r1, 3;
	mov.u32 	%r8, _ZZ11rungeKutta4PdS_idPS_E7yValues;
	add.s32 	%r2, %r8, %r7;
	st.shared.f64 	[%r2], %fd49;
	add.s64 	%rd12, %rd8, %rd10;
	ld.global.f64 	%fd50, [%rd12];
	st.shared.f64 	[%r2+256], %fd50;
	ld.global.u64 	%rd13, [%rd1];
	cvta.to.global.u64 	%rd14, %rd13;
	add.s64 	%rd15, %rd14, %rd10;
	st.global.f64 	[%rd15], %fd49;
	bar.sync 	0;
	setp.lt.s32 	%p1, %r6, 2;
	@%p1 bra 	$L__BB0_59;
	neg.s32 	%r9, %r6;
	add.s64 	%rd27, %rd1, 8;
$L__BB0_2:
	ld.shared.f64 	%fd53, [_ZZ11rungeKutta4PdS_idPS_E7yValues+304];
	ld.shared.f64 	%fd4, [_ZZ11rungeKutta4PdS_idPS_E7yValues+32];
	ld.shared.f64 	%fd5, [_ZZ11rungeKutta4PdS_idPS_E7yValues+24];
	add.f64 	%fd54, %fd4, %fd5;
	mul.f64 	%fd55, %fd53, %fd54;
	mul.f64 	%fd6, %fd55, 0d3F8999999999999A;
	ld.shared.f64 	%fd7, [_ZZ11rungeKutta4PdS_idPS_E7yValues+312];
	setp.leu.f64 	%p2, %fd6, %fd7;
	mov.f64 	%fd9, 0d3F847AE147AE147B;
	@%p2 bra 	$L__BB0_4;
	mul.f64 	%fd56, %fd7, 0dBF847AE147AE147B;
	div.rn.f64 	%fd57, %fd56, %fd6;
	add.f64 	%fd9, %fd57, 0d3F947AE147AE147B;
$L__BB0_4:
	setp.gt.s32 	%p3, %r1, 2;
	@%p3 bra 	$L__BB0_9;
	setp.eq.s32 	%p9, %r1, 0;
	@%p9 bra 	$L__BB0_16;
	setp.eq.s32 	%p10, %r1, 1;
	@%p10 bra 	$L__BB0_17;
	setp.eq.s32 	%p11, %r1, 2;
	@%p11 bra 	$L__BB0_8;
	bra.uni 	$L__BB0_20;
$L__BB0_8:
	ld.shared.f64 	%fd81, [_ZZ11rungeKutta4PdS_idPS_E7yValues+272];
	ld.shared.f64 	%fd82, [_ZZ11rungeKutta4PdS_idPS_E7yValues+8];
	mul.f64 	%fd83, %fd81, %fd82;
	ld.shared.f64 	%fd84, [_ZZ11rungeKutta4PdS_idPS_E7yValues+280];
	ld.shared.f64 	%fd85, [_ZZ11rungeKutta4PdS_idPS_E7yValues+16];
	mul.f64 	%fd86, %fd84, %fd85;
	sub.f64 	%fd87, %fd83, %fd86;
	mul.f64 	%fd249, %fd48, %fd87;
	bra.uni 	$L__BB0_20;
$L__BB0_9:
	setp.gt.s32 	%p4, %r1, 4;
	@%p4 bra 	$L__BB0_13;
	setp.eq.s32 	%p7, %r1, 3;
	@%p7 bra 	$L__BB0_18;
	setp.eq.s32 	%p8, %r1, 4;
	@%p8 bra 	$L__BB0_12;
	bra.uni 	$L__BB0_20;
$L__BB0_12:
	ld.shared.f64 	%fd68, [_ZZ11rungeKutta4PdS_idPS_E7yValues+296];
	mul.f64 	%fd69, %fd68, %fd5;
	ld.shared.f64 	%fd70, [_ZZ11rungeKutta4PdS_idPS_E7yValues+288];
	mul.f64 	%fd71, %fd70, %fd4;
	sub.f64 	%fd72, %fd69, %fd71;
	mul.f64 	%fd249, %fd48, %fd72;
	bra.uni 	$L__BB0_20;
$L__BB0_13:
	setp.eq.s32 	%p5, %r1, 5;
	@%p5 bra 	$L__BB0_19;
	setp.eq.s32 	%p6, %r1, 6;
	@%p6 bra 	$L__BB0_15;
	bra.uni 	$L__BB0_20;
$L__BB0_15:
	ld.shared.f64 	%fd58, [_ZZ11rungeKutta4PdS_idPS_E7yValues+288];
	mul.f64 	%fd59, %fd58, %fd4;
	mov.f64 	%fd60, 0d3FF0000000000000;
	sub.f64 	%fd61, %fd60, %fd9;
	mul.f64 	%fd62, %fd61, %fd59;
	mul.f64 	%fd249, %fd48, %fd62;
	bra.uni 	$L__BB0_20;
$L__BB0_16:
	ld.shared.f64 	%fd100, [_ZZ11rungeKutta4PdS_idPS_E7yValues+256];
	neg.f64 	%fd101, %fd100;
	ld.shared.f64 	%fd102, [_ZZ11rungeKutta4PdS_idPS_E7yValues];
	mul.f64 	%fd103, %fd102, %fd101;
	ld.shared.f64 	%fd104, [_ZZ11rungeKutta4PdS_idPS_E7yValues+264];
	ld.shared.f64 	%fd105, [_ZZ11rungeKutta4PdS_idPS_E7yValues+16];
	fma.rn.f64 	%fd106, %fd104, %fd105, %fd4;
	add.f64 	%fd107, %fd106, %fd5;
	mul.f64 	%fd108, %fd103, %fd107;
	mul.f64 	%fd249, %fd48, %fd108;
	bra.uni 	$L__BB0_20;
$L__BB0_17:
	ld.shared.f64 	%fd88, [_ZZ11rungeKutta4PdS_idPS_E7yValues+256];
	ld.shared.f64 	%fd89, [_ZZ11rungeKutta4PdS_idPS_E7yValues];
	mul.f64 	%fd90, %fd88, %fd89;
	ld.shared.f64 	%fd91, [_ZZ11rungeKutta4PdS_idPS_E7yValues+264];
	ld.shared.f64 	%fd92, [_ZZ11rungeKutta4PdS_idPS_E7yValues+16];
	fma.rn.f64 	%fd93, %fd91, %fd92, %fd4;
	add.f64 	%fd94, %fd93, %fd5;
	mul.f64 	%fd95, %fd90, %fd94;
	ld.shared.f64 	%fd96, [_ZZ11rungeKutta4PdS_idPS_E7yValues+272];
	ld.shared.f64 	%fd97, [_ZZ11rungeKutta4PdS_idPS_E7yValues+8];
	mul.f64 	%fd98, %fd96, %fd97;
	sub.f64 	%fd99, %fd95, %fd98;
	mul.f64 	%fd249, %fd48, %fd99;
	bra.uni 	$L__BB0_20;
$L__BB0_18:
	ld.shared.f64 	%fd73, [_ZZ11rungeKutta4PdS_idPS_E7yValues+280];
	ld.shared.f64 	%fd74, [_ZZ11rungeKutta4PdS_idPS_E7yValues+16];
	mul.f64 	%fd75, %fd73, %fd74;
	ld.shared.f64 	%fd76, [_ZZ11rungeKutta4PdS_idPS_E7yValues+288];
	ld.shared.f64 	%fd77, [_ZZ11rungeKutta4PdS_idPS_E7yValues+296];
	add.f64 	%fd78, %fd76, %fd77;
	mul.f64 	%fd79, %fd78, %fd5;
	sub.f64 	%fd80, %fd75, %fd79;
	mul.f64 	%fd249, %fd48, %fd80;
	bra.uni 	$L__BB0_20;
$L__BB0_19:
	ld.shared.f64 	%fd63, [_ZZ11rungeKutta4PdS_idPS_E7yValues+288];
	mul.f64 	%fd64, %fd63, %fd5;
	mov.f64 	%fd65, 0d3FF0000000000000;
	sub.f64 	%fd66, %fd65, %fd9;
	mul.f64 	%fd67, %fd66, %fd64;
	mul.f64 	%fd249, %fd48, %fd67;
$L__BB0_20:
	mul.f64 	%fd249, %fd249, 0d3FE0000000000000;
	ld.shared.f64 	%fd110, [%r2];
	add.f64 	%fd111, %fd110, %fd249;
	st.shared.f64 	[%r2+64], %fd111;
	bar.sync 	0;
	ld.shared.f64 	%fd112, [_ZZ11rungeKutta4PdS_idPS_E7yValues+304];
	ld.shared.f64 	%fd19, [_ZZ11rungeKutta4PdS_idPS_E7yValues+96];
	ld.shared.f64 	%fd20, [_ZZ11rungeKutta4PdS_idPS_E7yValues+88];
	add.f64 	%fd113, %fd19, %fd20;
	mul.f64 	%fd114, %fd112, %fd113;
	mul.f64 	%fd21, %fd114, 0d3F8999999999999A;
	ld.shared.f64 	%fd22, [_ZZ11rungeKutta4PdS_idPS_E7yValues+312];
	setp.leu.f64 	%p12, %fd21, %fd22;
	mov.f64 	%fd24, 0d3F847AE147AE147B;
	@%p12 bra 	$L__BB0_22;
	mul.f64 	%fd115, %fd22, 0dBF847AE147AE147B;
	div.rn.f64 	%fd116, %fd115, %fd21;
	add.f64 	%fd24, %fd116, 0d3F947AE147AE147B;
$L__BB0_22:
	setp.gt.s32 	%p13, %r1, 2;
	@%p13 bra 	$L__BB0_27;
	setp.eq.s32 	%p19, %r1, 0;
	@%p19 bra 	$L__BB0_37;
	setp.eq.s32 	%p20, %r1, 1;
	@%p20 bra 	$L__BB0_36;
	setp.eq.s32 	%p21, %r1, 2;
	@%p21 bra 	$L__BB0_26;
	bra.uni 	$L__BB0_38;
$L__BB0_26:
	ld.shared.f64 	%fd140, [_ZZ11rungeKutta4PdS_idPS_E7yValues+272];
	ld.shared.f64 	%fd141, [_ZZ11rungeKutta4PdS_idPS_E7yValues+72];
	mul.f64 	%fd142, %fd140, %fd141;
	ld.shared.f64 	%fd143, [_ZZ11rungeKutta4PdS_idPS_E7yValues+280];
	ld.shared.f64 	%fd144, [_ZZ11rungeKutta4PdS_idPS_E7yValues+80];
	mul.f64 	%fd145, %fd143, %fd144;
	sub.f64 	%fd146, %fd142, %fd145;
	mul.f64 	%fd251, %fd48, %fd146;
	bra.uni 	$L__BB0_38;
$L__BB0_27:
	setp.gt.s32 	%p14, %r1, 4;
	@%p14 bra 	$L__BB0_31;
	setp.eq.s32 	%p17, %r1, 3;
	@%p17 bra 	$L__BB0_35;
	setp.eq.s32 	%p18, %r1, 4;
	@%p18 bra 	$L__BB0_30;
	bra.uni 	$L__BB0_38;
$L__BB0_30:
	ld.shared.f64 	%fd127, [_ZZ11rungeKutta4PdS_idPS_E7yValues+296];
	mul.f64 	%fd128, %fd127, %fd20;
	ld.shared.f64 	%fd129, [_ZZ11rungeKutta4PdS_idPS_E7yValues+288];
	mul.f64 	%fd130, %fd129, %fd19;
	sub.f64 	%fd131, %fd128, %fd130;
	mul.f64 	%fd251, %fd48, %fd131;
	bra.uni 	$L__BB0_38;
$L__BB0_31:
	setp.eq.s32 	%p15, %r1, 5;
	@%p15 bra 	$L__BB0_34;
	setp.ne.s32 	%p16, %r1, 6;
	@%p16 bra 	$L__BB0_38;
	ld.shared.f64 	%fd117, [_ZZ11rungeKutta4PdS_idPS_E7yValues+288];
	mul.f64 	%fd118, %fd117, %fd19;
	mov.f64 	%fd119, 0d3FF0000000000000;
	sub.f64 	%fd120, %fd119, %fd24;
	mul.f64 	%fd121, %fd120, %fd118;
	mul.f64 	%fd251, %fd48, %fd121;
	bra.uni 	$L__BB0_38;
$L__BB0_34:
	ld.shared.f64 	%fd122, [_ZZ11rungeKutta4PdS_idPS_E7yValues+288];
	mul.f64 	%fd123, %fd122, %fd20;
	mov.f64 	%fd124, 0d3FF0000000000000;
	sub.f64 	%fd125, %fd124, %fd24;
	mul.f64 	%fd126, %fd125, %fd123;
	mul.f64 	%fd251, %fd48, %fd126;
	bra.uni 	$L__BB0_38;
$L__BB0_35:
	ld.shared.f64 	%fd132, [_ZZ11rungeKutta4PdS_idPS_E7yValues+280];
	ld.shared.f64 	%fd133, [_ZZ11rungeKutta4PdS_idPS_E7yValues+80];
	mul.f64 	%fd134, %fd132, %fd133;
	ld.shared.f64 	%fd135, [_ZZ11rungeKutta4PdS_idPS_E7yValues+288];
	ld.shared.f64 	%fd136, [_ZZ11rungeKutta4PdS_idPS_E7yValues+296];
	add.f64 	%fd137, %fd135, %fd136;
	mul.f64 	%fd138, %fd137, %fd20;
	sub.f64 	%fd139, %fd134, %fd138;
	mul.f64 	%fd251, %fd48, %fd139;
	bra.uni 	$L__BB0_38;
$L__BB0_36:
	ld.shared.f64 	%fd147, [_ZZ11rungeKutta4PdS_idPS_E7yValues+256];
	ld.shared.f64 	%fd148, [_ZZ11rungeKutta4PdS_idPS_E7yValues+64];
	mul.f64 	%fd149, %fd147, %fd148;
	ld.shared.f64 	%fd150, [_ZZ11rungeKutta4PdS_idPS_E7yValues+264];
	ld.shared.f64 	%fd151, [_ZZ11rungeKutta4PdS_idPS_E7yValues+80];
	fma.rn.f64 	%fd152, %fd150, %fd151, %fd19;
	add.f64 	%fd153, %fd152, %fd20;
	mul.f64 	%fd154, %fd149, %fd153;
	ld.shared.f64 	%fd155, [_ZZ11rungeKutta4PdS_idPS_E7yValues+272];
	ld.shared.f64 	%fd156, [_ZZ11rungeKutta4PdS_idPS_E7yValues+72];
	mul.f64 	%fd157, %fd155, %fd156;
	sub.f64 	%fd158, %fd154, %fd157;
	mul.f64 	%fd251, %fd48, %fd158;
	bra.uni 	$L__BB0_38;
$L__BB0_37:
	ld.shared.f64 	%fd159, [_ZZ11rungeKutta4PdS_idPS_E7yValues+256];
	neg.f64 	%fd160, %fd159;
	ld.shared.f64 	%fd161, [_ZZ11rungeKutta4PdS_idPS_E7yValues+64];
	mul.f64 	%fd162, %fd161, %fd160;
	ld.shared.f64 	%fd163, [_ZZ11rungeKutta4PdS_idPS_E7yValues+264];
	ld.shared.f64 	%fd164, [_ZZ11rungeKutta4PdS_idPS_E7yValues+80];
	fma.rn.f64 	%fd165, %fd163, %fd164, %fd19;
	add.f64 	%fd166, %fd165, %fd20;
	mul.f64 	%fd167, %fd162, %fd166;
	mul.f64 	%fd251, %fd48, %fd167;
$L__BB0_38:
	mul.f64 	%fd251, %fd251, 0d3FE0000000000000;
	ld.shared.f64 	%fd169, [%r2];
	add.f64 	%fd170, %fd169, %fd251;
	st.shared.f64 	[%r2+128], %fd170;
	bar.sync 	0;
	ld.shared.f64 	%fd171, [_ZZ11rungeKutta4PdS_idPS_E7yValues+304];
	ld.shared.f64 	%fd34, [_ZZ11rungeKutta4PdS_idPS_E7yValues+160];
	ld.shared.f64 	%fd35, [_ZZ11rungeKutta4PdS_idPS_E7yValues+152];
	add.f64 	%fd172, %fd34, %fd35;
	mul.f64 	%fd173, %fd171, %fd172;
	mul.f64 	%fd36, %fd173, 0d3F8999999999999A;
	ld.shared.f64 	%fd37, [_ZZ11rungeKutta4PdS_idPS_E7yValues+312];
	setp.leu.f64 	%p22, %fd36, %fd37;
	mov.f64 	%fd39, 0d3F847AE147AE147B;
	@%p22 bra 	$L__BB0_40;
	mul.f64 	%fd174, %fd37, 0dBF847AE147AE147B;
	div.rn.f64 	%fd175, %fd174, %fd36;
	add.f64 	%fd39, %fd175, 0d3F947AE147AE147B;
$L__BB0_40:
	setp.gt.s32 	%p23, %r1, 2;
	@%p23 bra 	$L__BB0_45;
	setp.eq.s32 	%p29, %r1, 0;
	@%p29 bra 	$L__BB0_55;
	setp.eq.s32 	%p30, %r1, 1;
	@%p30 bra 	$L__BB0_54;
	setp.eq.s32 	%p31, %r1, 2;
	@%p31 bra 	$L__BB0_44;
	bra.uni 	$L__BB0_56;
$L__BB0_44:
	ld.shared.f64 	%fd199, [_ZZ11rungeKutta4PdS_idPS_E7yValues+272];
	ld.shared.f64 	%fd200, [_ZZ11rungeKutta4PdS_idPS_E7yValues+136];
	mul.f64 	%fd201, %fd199, %fd200;
	ld.shared.f64 	%fd202, [_ZZ11rungeKutta4PdS_idPS_E7yValues+280];
	ld.shared.f64 	%fd203, [_ZZ11rungeKutta4PdS_idPS_E7yValues+144];
	mul.f64 	%fd204, %fd202, %fd203;
	sub.f64 	%fd205, %fd201, %fd204;
	mul.f64 	%fd253, %fd48, %fd205;
	bra.uni 	$L__BB0_56;
$L__BB0_45:
	setp.gt.s32 	%p24, %r1, 4;
	@%p24 bra 	$L__BB0_49;
	setp.eq.s32 	%p27, %r1, 3;
	@%p27 bra 	$L__BB0_53;
	setp.eq.s32 	%p28, %r1, 4;
	@%p28 bra 	$L__BB0_48;
	bra.uni 	$L__BB0_56;
$L__BB0_48:
	ld.shared.f64 	%fd186, [_ZZ11rungeKutta4PdS_idPS_E7yValues+296];
	mul.f64 	%fd187, %fd186, %fd35;
	ld.shared.f64 	%fd188, [_ZZ11rungeKutta4PdS_idPS_E7yValues+288];
	mul.f64 	%fd189, %fd188, %fd34;
	sub.f64 	%fd190, %fd187, %fd189;
	mul.f64 	%fd253, %fd48, %fd190;
	bra.uni 	$L__BB0_56;
$L__BB0_49:
	setp.eq.s32 	%p25, %r1, 5;
	@%p25 bra 	$L__BB0_52;
	setp.ne.s32 	%p26, %r1, 6;
	@%p26 bra 	$L__BB0_56;
	ld.shared.f64 	%fd176, [_ZZ11rungeKutta4PdS_idPS_E7yValues+288];
	mul.f64 	%fd177, %fd176, %fd34;
	mov.f64 	%fd178, 0d3FF0000000000000;
	sub.f64 	%fd179, %fd178, %fd39;
	mul.f64 	%fd180, %fd179, %fd177;
	mul.f64 	%fd253, %fd48, %fd180;
	bra.uni 	$L__BB0_56;
$L__BB0_52:
	ld.shared.f64 	%fd181, [_ZZ11rungeKutta4PdS_idPS_E7yValues+288];
	mul.f64 	%fd182, %fd181, %fd35;
	mov.f64 	%fd183, 0d3FF0000000000000;
	sub.f64 	%fd184, %fd183, %fd39;
	mul.f64 	%fd185, %fd184, %fd182;
	mul.f64 	%fd253, %fd48, %fd185;
	bra.uni 	$L__BB0_56;
$L__BB0_53:
	ld.shared.f64 	%fd191, [_ZZ11rungeKutta4PdS_idPS_E7yValues+280];
	ld.shared.f64 	%fd192, [_ZZ11rungeKutta4PdS_idPS_E7yValues+144];
	mul.f64 	%fd193, %fd191, %fd192;
	ld.shared.f64 	%fd194, [_ZZ11rungeKutta4PdS_idPS_E7yValues+288];
	ld.shared.f64 	%fd195, [_ZZ11rungeKutta4PdS_idPS_E7yValues+296];
	add.f64 	%fd196, %fd194, %fd195;
	mul.f64 	%fd197, %fd196, %fd35;
	sub.f64 	%fd198, %fd193, %fd197;
	mul.f64 	%fd253, %fd48, %fd198;
	bra.uni 	$L__BB0_56;
$L__BB0_54:
	ld.shared.f64 	%fd206, [_ZZ11rungeKutta4PdS_idPS_E7yValues+256];
	ld.shared.f64 	%fd207, [_ZZ11rungeKutta4PdS_idPS_E7yValues+128];
	mul.f64 	%fd208, %fd206, %fd207;
	ld.shared.f64 	%fd209, [_ZZ11rungeKutta4PdS_idPS_E7yValues+264];
	ld.shared.f64 	%fd210, [_ZZ11rungeKutta4PdS_idPS_E7yValues+144];
	fma.rn.f64 	%fd211, %fd209, %fd210, %fd34;
	add.f64 	%fd212, %fd211, %fd35;
	mul.f64 	%fd213, %fd208, %fd212;
	ld.shared.f64 	%fd214, [_ZZ11rungeKutta4PdS_idPS_E7yValues+272];
	ld.shared.f64 	%fd215, [_ZZ11rungeKutta4PdS_idPS_E7yValues+136];
	mul.f64 	%fd216, %fd214, %fd215;
	sub.f64 	%fd217, %fd213, %fd216;
	mul.f64 	%fd253, %fd48, %fd217;
	bra.uni 	$L__BB0_56;
$L__BB0_55:
	ld.shared.f64 	%fd218, [_ZZ11rungeKutta4PdS_idPS_E7yValues+256];
	neg.f64 	%fd219, %fd218;
	ld.shared.f64 	%fd220, [_ZZ11rungeKutta4PdS_idPS_E7yValues+128];
	mul.f64 	%fd221, %fd220, %fd219;
	ld.shared.f64 	%fd222, [_ZZ11rungeKutta4PdS_idPS_E7yValues+264];
	ld.shared.f64 	%fd223, [_ZZ11rungeKutta4PdS_idPS_E7yValues+144];
	fma.rn.f64 	%fd224, %fd222, %fd223, %fd34;
	add.f64 	%fd225, %fd224, %fd35;
	mul.f64 	%fd226, %fd221, %fd225;
	mul.f64 	%fd253, %fd48, %fd226;
$L__BB0_56:
	setp.ne.s32 	%p32, %r1, 7;
	ld.shared.f64 	%fd227, [%r2];
	add.f64 	%fd228, %fd227, %fd253;
	st.shared.f64 	[%r2+192], %fd228;
	bar.sync 	0;
	ld.global.u64 	%rd16, [%rd27];
	cvta.to.global.u64 	%rd17, %rd16;
	add.s64 	%rd19, %rd17, %rd10;
	mov.b64 	%rd20, 9221120237041090560;
	st.global.u64 	[%rd19], %rd20;
	@%p32 bra 	$L__BB0_58;
	ld.shared.f64 	%fd229, [_ZZ11rungeKutta4PdS_idPS_E7yValues];
	mov.f64 	%fd230, 0d3FF0000000000000;
	sub.f64 	%fd231, %fd230, %fd229;
	ld.shared.f64 	%fd232, [_ZZ11rungeKutta4PdS_idPS_E7yValues+8];
	sub.f64 	%fd233, %fd231, %fd232;
	ld.shared.f64 	%fd234, [_ZZ11rungeKutta4PdS_idPS_E7yValues+16];
	sub.f64 	%fd235, %fd233, %fd234;
	ld.shared.f64 	%fd236, [_ZZ11rungeKutta4PdS_idPS_E7yValues+32];
	sub.f64 	%fd237, %fd235, %fd236;
	ld.shared.f64 	%fd238, [_ZZ11rungeKutta4PdS_idPS_E7yValues+24];
	sub.f64 	%fd239, %fd237, %fd238;
	ld.shared.f64 	%fd240, [_ZZ11rungeKutta4PdS_idPS_E7yValues+48];
	sub.f64 	%fd241, %fd239, %fd240;
	ld.shared.f64 	%fd242, [_ZZ11rungeKutta4PdS_idPS_E7yValues+40];
	sub.f64 	%fd243, %fd241, %fd242;
	ld.global.u64 	%rd21, [%rd27];
	cvta.to.global.u64 	%rd22, %rd21;
	st.global.f64 	[%rd22+56], %fd243;
$L__BB0_58:
	ld.global.u64 	%rd23, [%rd27];
	cvta.to.global.u64 	%rd24, %rd23;
	add.s64 	%rd26, %rd24, %rd10;
	ld.global.f64 	%fd244, [%rd26];
	st.shared.f64 	[%r2], %fd244;
	bar.sync 	0;
	add.s32 	%r9, %r9, 1;
	add.s64 	%rd27, %rd27, 8;
	setp.ne.s32 	%p33, %r9, -1;
	@%p33 bra 	$L__BB0_2;
$L__BB0_59:
	ret;

}
	// .globl	_ZN3cub18CUB_300001_SM_10006detail11EmptyKernelIvEEvv
.visible .entry _ZN3cub18CUB_300001_SM_10006detail11EmptyKernelIvEEvv()
{


	ret;

}


// ===== COMPILED SASS (sm_100) =====

	.target	sm_100

	.elftype	@"ET_EXEC"


//--------------------- .note.nv.tkinfo           --------------------------
	.section	.note.nv.tkinfo,"",@"SHT_NOTE"
	.sectionflags	@"SHF_NOTE_NV_TKINFO"
	.tkinfo
        /*0018*/ 	.word	0x00000002
        /*0030*/ 	.string	""
        /*0030*/ 	.string	"ptxas"
        /*0030*/ 	.string	"Cuda compilation tools, release 13.0, V13.0.88"
        /*0030*/ 	.string	"Build cuda_13.0.r13.0/compiler.36424714_0"
        /*0030*/ 	.string	"-arch sm_100 -m 64 "



//--------------------- .note.nv.cuinfo           --------------------------
	.section	.note.nv.cuinfo,"",@"SHT_NOTE"
	.sectionflags	@"SHF_NOTE_NV_CUINFO"
        /*0018*/ 	.short	0x0002
        /*001a*/ 	.short	0x0064
        /*001c*/ 	.short	0x0082
	.zero		2


//--------------------- .nv.info                  --------------------------
	.section	.nv.info,"",@"SHT_CUDA_INFO"
	.align	4


	//----- nvinfo : EIATTR_REGCOUNT
	.align		4
        /*0000*/ 	.byte	0x04, 0x2f
        /*0002*/ 	.short	(.L_44 - .L_43)
	.align		4
.L_43:
        /*0004*/ 	.word	index@(_Z11rungeKutta4PdS_idPS_)
        /*0008*/ 	.word	0x00000026


	//----- nvinfo : EIATTR_FRAME_SIZE
	.align		4
.L_44:
        /*000c*/ 	.byte	0x04, 0x11
        /*000e*/ 	.short	(.L_46 - .L_45)
	.align		4
.L_45:
        /*0010*/ 	.word	index@($__internal_0_$__cuda_sm20_div_rn_f64_full)
        /*0014*/ 	.word	0x00000000


	//----- nvinfo : EIATTR_FRAME_SIZE
	.align		4
.L_46:
        /*0018*/ 	.byte	0x04, 0x11
        /*001a*/ 	.short	(.L_48 - .L_47)
	.align		4
.L_47:
        /*001c*/ 	.word	index@(_Z11rungeKutta4PdS_idPS_)
        /*0020*/ 	.word	0x00000000


	//----- nvinfo : EIATTR_REGCOUNT
	.align		4
.L_48:
        /*0024*/ 	.byte	0x04, 0x2f
        /*0026*/ 	.short	(.L_50 - .L_49)
	.align		4
.L_49:
        /*0028*/ 	.word	index@(_ZN3cub18CUB_300001_SM_10006detail11EmptyKernelIvEEvv)
        /*002c*/ 	.word	0x00000004


	//----- nvinfo : EIATTR_FRAME_SIZE
	.align		4
.L_50:
        /*0030*/ 	.byte	0x04, 0x11
        /*0032*/ 	.short	(.L_52 - .L_51)
	.align		4
.L_51:
        /*0034*/ 	.word	index@(_ZN3cub18CUB_300001_SM_10006detail11EmptyKernelIvEEvv)
        /*0038*/ 	.word	0x00000000


	//----- nvinfo : EIATTR_MIN_STACK_SIZE
	.align		4
.L_52:
        /*003c*/ 	.byte	0x04, 0x12
        /*003e*/ 	.short	(.L_54 - .L_53)
	.align		4
.L_53:
        /*0040*/ 	.word	index@(_ZN3cub18CUB_300001_SM_10006detail11EmptyKernelIvEEvv)
        /*0044*/ 	.word	0x00000000


	//----- nvinfo : EIATTR_MIN_STACK_SIZE
	.align		4
.L_54:
        /*0048*/ 	.byte	0x04, 0x12
        /*004a*/ 	.short	(.L_56 - .L_55)
	.align		4
.L_55:
        /*004c*/ 	.word	index@(_Z11rungeKutta4PdS_idPS_)
        /*0050*/ 	.word	0x00000000
.L_56:


//--------------------- .nv.compat                --------------------------
	.section	.nv.compat,"",@"SHT_CUDA_COMPAT_INFO"
	.align	4
        /*0000*/ 	.byte	0x02, 0x09, 0x00, 0x00, 0x02, 0x02, 0x01, 0x00, 0x02, 0x05, 0x05, 0x00, 0x03, 0x07, 0x01, 0x01
        /*0010*/ 	.byte	0x02, 0x03, 0x00, 0x00, 0x02, 0x06, 0x01, 0x00, 0x04, 0x0b, 0x08, 0x00, 0x01, 0x00, 0x00, 0x00
        /*0020*/ 	.byte	0x00, 0x00, 0x00, 0x00


//--------------------- .nv.info._ZN3cub18CUB_300001_SM_10006detail11EmptyKernelIvEEvv --------------------------
	.section	.nv.info._ZN3cub18CUB_300001_SM_10006detail11EmptyKernelIvEEvv,"",@"SHT_CUDA_INFO"
	.sectionflags	@""
	.align	4


	//----- nvinfo : EIATTR_CUDA_API_VERSION
	.align		4
        /*0000*/ 	.byte	0x04, 0x37
        /*0002*/ 	.short	(.L_58 - .L_57)
.L_57:
        /*0004*/ 	.word	0x00000082


	//----- nvinfo : EIATTR_SPARSE_MMA_MASK
	.align		4
.L_58:
        /*0008*/ 	.byte	0x03, 0x50
        /*000a*/ 	.short	0x0000


	//----- nvinfo : EIATTR_MAXREG_COUNT
	.align		4
        /*000c*/ 	.byte	0x03, 0x1b
        /*000e*/ 	.short	0x00ff


	//----- nvinfo : EIATTR_MERCURY_ISA_VERSION
	.align		4
        /*0010*/ 	.byte	0x03, 0x5f
        /*0012*/ 	.short	0x0101


	//----- nvinfo : EIATTR_VRC_CTA_INIT_COUNT
	.align		4
        /*0014*/ 	.byte	0x02, 0x4a
	.zero		1
	.zero		1


	//----- nvinfo : EIATTR_EXIT_INSTR_OFFSETS
	.align		4
        /*0018*/ 	.byte	0x04, 0x1c
        /*001a*/ 	.short	(.L_60 - .L_59)


	//   ....[0]....
.L_59:
        /*001c*/ 	.word	0x00000010


	//----- nvinfo : EIATTR_SW_WAR
	.align		4
.L_60:
        /*0020*/ 	.byte	0x04, 0x36
        /*0022*/ 	.short	(.L_62 - .L_61)
.L_61:
        /*0024*/ 	.word	0x00000008
.L_62:


//--------------------- .nv.info._Z11rungeKutta4PdS_idPS_ --------------------------
	.section	.nv.info._Z11rungeKutta4PdS_idPS_,"",@"SHT_CUDA_INFO"
	.sectionflags	@""
	.align	4


	//----- nvinfo : EIATTR_CUDA_API_VERSION
	.align		4
        /*0000*/ 	.byte	0x04, 0x37
        /*0002*/ 	.short	(.L_64 - .L_63)
.L_63:
        /*0004*/ 	.word	0x00000082


	//----- nvinfo : EIATTR_KPARAM_INFO
	.align		4
.L_64:
        /*0008*/ 	.byte	0x04, 0x17
        /*000a*/ 	.short	(.L_66 - .L_65)
.L_65:
        /*000c*/ 	.word	0x00000000
        /*0010*/ 	.short	0x0004
        /*0012*/ 	.short	0x0020
        /*0014*/ 	.byte	0x00, 0xf5, 0x21, 0x00


	//----- nvinfo : EIATTR_KPARAM_INFO
	.align		4
.L_66:
        /*0018*/ 	.byte	0x04, 0x17
        /*001a*/ 	.short	(.L_68 - .L_67)
.L_67:
        /*001c*/ 	.word	0x00000000
        /*0020*/ 	.short	0x0003
        /*0022*/ 	.short	0x0018
        /*0024*/ 	.byte	0x00, 0xf0, 0x21, 0x00


	//----- nvinfo : EIATTR_KPARAM_INFO
	.align		4
.L_68:
        /*0028*/ 	.byte	0x04, 0x17
        /*002a*/ 	.short	(.L_70 - .L_69)
.L_69:
        /*002c*/ 	.word	0x00000000
        /*0030*/ 	.short	0x0002
        /*0032*/ 	.short	0x0010
        /*0034*/ 	.byte	0x00, 0xf0, 0x11, 0x00


	//----- nvinfo : EIATTR_KPARAM_INFO
	.align		4
.L_70:
        /*0038*/ 	.byte	0x04, 0x17
        /*003a*/ 	.short	(.L_72 - .L_71)
.L_71:
        /*003c*/ 	.word	0x00000000
        /*0040*/ 	.short	0x0001
        /*0042*/ 	.short	0x0008
        /*0044*/ 	.byte	0x00, 0xf5, 0x21, 0x00


	//----- nvinfo : EIATTR_KPARAM_INFO
	.align		4
.L_72:
        /*0048*/ 	.byte	0x04, 0x17
        /*004a*/ 	.short	(.L_74 - .L_73)
.L_73:
        /*004c*/ 	.word	0x00000000
        /*0050*/ 	.short	0x0000
        /*0052*/ 	.short	0x0000
        /*0054*/ 	.byte	0x00, 0xf5, 0x21, 0x00


	//----- nvinfo : EIATTR_SPARSE_MMA_MASK
	.align		4
.L_74:
        /*0058*/ 	.byte	0x03, 0x50
        /*005a*/ 	.short	0x0000


	//----- nvinfo : EIATTR_MAXREG_COUNT
	.align		4
        /*005c*/ 	.byte	0x03, 0x1b
        /*005e*/ 	.short	0x00ff


	//----- nvinfo : EIATTR_NUM_BARRIERS
	.align		4
        /*0060*/ 	.byte	0x02, 0x4c
        /*0062*/ 	.byte	0x01
	.zero		1


	//----- nvinfo : EIATTR_MERCURY_ISA_VERSION
	.align		4
        /*0064*/ 	.byte	0x03, 0x5f
        /*0066*/ 	.short	0x0101


	//----- nvinfo : EIATTR_VRC_CTA_INIT_COUNT
	.align		4
        /*0068*/ 	.byte	0x02, 0x4a
	.zero		1
	.zero		1


	//----- nvinfo : EIATTR_EXIT_INSTR_OFFSETS
	.align		4
        /*006c*/ 	.byte	0x04, 0x1c
        /*006e*/ 	.short	(.L_76 - .L_75)


	//   ....[0]....
.L_75:
        /*0070*/ 	.word	0x00000160


	//   ....[1]....
        /*0074*/ 	.word	0x00001dc0


	//----- nvinfo : EIATTR_INDIRECT_BRANCH_TARGETS
	.align		4
.L_76:
        /*0078*/ 	.byte	0x04, 0x34
        /*007a*/ 	.short	(.L_78 - .L_77)


	//   ....[0]....
.L_77:
        /*007c*/ 	.word	.L_x_28@srel
        /*0080*/ 	.short	0x0
        /*0082*/ 	.short	0x0
        /*0084*/ 	.word	0x4
        /*0088*/ 	.word	.L_x_29@srel
        /*008c*/ 	.word	.L_x_30@srel
        /*0090*/ 	.word	.L_x_31@srel
        /*0094*/ 	.word	.L_x_5@srel


	//   ....[1]....
        /*0098*/ 	.word	.L_x_33@srel
        /*009c*/ 	.short	0x0
        /*009e*/ 	.short	0x0
        /*00a0*/ 	.word	0x3
        /*00a4*/ 	.word	.L_x_34@srel
        /*00a8*/ 	.word	.L_x_35@srel
        /*00ac*/ 	.word	.L_x_5@srel


	//   ....[2]....
        /*00b0*/ 	.word	.L_x_37@srel
        /*00b4*/ 	.short	0x0
        /*00b6*/ 	.short	0x0
        /*00b8*/ 	.word	0x3
        /*00bc*/ 	.word	.L_x_38@srel
        /*00c0*/ 	.word	.L_x_39@srel
        /*00c4*/ 	.word	.L_x_5@srel


	//   ....[3]....
        /* <DEDUP_REMOVED lines=8> */


	//   ....[4]....
        /*00e4*/ 	.word	.L_x_46@srel
        /*00e8*/ 	.short	0x0
        /*00ea*/ 	.short	0x0
        /*00ec*/ 	.word	0x3
        /*00f0*/ 	.word	.L_x_47@srel
        /*00f4*/ 	.word	.L_x_48@srel
        /*00f8*/ 	.word	.L_x_11@srel


	//   ....[5]....
        /* <DEDUP_REMOVED lines=8> */


	//   ....[6]....
        /*0118*/ 	.word	.L_x_55@srel
        /*011c*/ 	.short	0x0
        /*011e*/ 	.short	0x0
        /*0120*/ 	.word	0x3
        /*0124*/ 	.word	.L_x_56@srel
        /*0128*/ 	.word	.L_x_57@srel
        /*012c*/ 	.word	.L_x_18@srel


	//----- nvinfo : EIATTR_CRS_STACK_SIZE
	.align		4
.L_78:
        /*0130*/ 	.byte	0x04, 0x1e
        /*0132*/ 	.short	(.L_80 - .L_79)
.L_79:
        /*0134*/ 	.word	0x00000000


	//----- nvinfo : EIATTR_CBANK_PARAM_SIZE
	.align		4
.L_80:
        /*0138*/ 	.byte	0x03, 0x19
        /*013a*/ 	.short	0x0028


	//----- nvinfo : EIATTR_PARAM_CBANK
	.align		4
        /*013c*/ 	.byte	0x04, 0x0a
        /*013e*/ 	.short	(.L_82 - .L_81)
	.align		4
.L_81:
        /*0140*/ 	.word	index@(.nv.constant0._Z11rungeKutta4PdS_idPS_)
        /*0144*/ 	.short	0x0380
        /*0146*/ 	.short	0x0028


	//----- nvinfo : EIATTR_SW_WAR
	.align		4
.L_82:
        /*0148*/ 	.byte	0x04, 0x36
        /*014a*/ 	.short	(.L_84 - .L_83)
.L_83:
        /*014c*/ 	.word	0x00000008
.L_84:


//--------------------- .nv.callgraph             --------------------------
	.section	.nv.callgraph,"",@"SHT_CUDA_CALLGRAPH"
	.align	4
	.sectionentsize	8
	.align		4
        /*0000*/ 	.word	0x00000000
	.align		4
        /*0004*/ 	.word	0xffffffff
	.align		4
        /*0008*/ 	.word	0x00000000
	.align		4
        /*000c*/ 	.word	0xfffffffe
	.align		4
        /*0010*/ 	.word	0x00000000
	.align		4
        /*0014*/ 	.word	0xfffffffd
	.align		4
        /*0018*/ 	.word	0x00000000
	.align		4
        /*001c*/ 	.word	0xfffffffc


//--------------------- .nv.constant4             --------------------------
	.section	.nv.constant4,"a",@progbits
	.align	8
	.align		8
.nv.constant4:
        /*0000*/ 	.dword	_ZN34_INTERNAL_10e54716_4_k_cu_108d9b924cuda3std3__45__cpo5beginE
	.align		8
        /*0008*/ 	.dword	_ZN34_INTERNAL_10e54716_4_k_cu_108d9b924cuda3std3__45__cpo3endE
	.align		8
        /*0010*/ 	.dword	_ZN34_INTERNAL_10e54716_4_k_cu_108d9b924cuda3std3__45__cpo6cbeginE
	.align		8
        /*0018*/ 	.dword	_ZN34_INTERNAL_10e54716_4_k_cu_108d9b924cuda3std3__45__cpo4cendE
	.align		8
        /*0020*/ 	.dword	_ZN34_INTERNAL_10e54716_4_k_cu_108d9b924cuda3std3__45__cpo6rbeginE
	.align		8
        /*0028*/ 	.dword	_ZN34_INTERNAL_10e54716_4_k_cu_108d9b924cuda3std3__45__cpo4rendE
	.align		8
        /*0030*/ 	.dword	_ZN34_INTERNAL_10e54716_4_k_cu_108d9b924cuda3std3__45__cpo7crbeginE
	.align		8
        /*0038*/ 	.dword	_ZN34_INTERNAL_10e54716_4_k_cu_108d9b924cuda3std3__45__cpo5crendE
	.align		8
        /*0040*/ 	.dword	_ZN34_INTERNAL_10e54716_4_k_cu_108d9b924cuda3std3__436_GLOBAL__N__10e54716_4_k_cu_108d9b926ignoreE
	.align		8
        /*0048*/ 	.dword	_ZN34_INTERNAL_10e54716_4_k_cu_108d9b924cuda3std3__419piecewise_constructE
	.align		8
        /*0050*/ 	.dword	_ZN34_INTERNAL_10e54716_4_k_cu_108d9b924cuda3std3__48in_placeE
	.align		8
        /*0058*/ 	.dword	_ZN34_INTERNAL_10e54716_4_k_cu_108d9b924cuda3std3__420unreachable_sentinelE
	.align		8
        /*0060*/ 	.dword	_ZN34_INTERNAL_10e54716_4_k_cu_108d9b924cuda3std3__47nulloptE
	.align		8
        /*0068*/ 	.dword	_ZN34_INTERNAL_10e54716_4_k_cu_108d9b924cuda3std3__48unexpectE
	.align		8
        /*0070*/ 	.dword	_ZN34_INTERNAL_10e54716_4_k_cu_108d9b924cuda3std6ranges3__45__cpo4swapE
	.align		8
        /*0078*/ 	.dword	_ZN34_INTERNAL_10e54716_4_k_cu_108d9b924cuda3std6ranges3__45__cpo9iter_moveE
	.align		8
        /*0080*/ 	.dword	_ZN34_INTERNAL_10e54716_4_k_cu_108d9b924cuda3std6ranges3__45__cpo7advanceE
	.align		8
        /*0088*/ 	.dword	_ZN34_INTERNAL_10e54716_4_k_cu_108d9b924cuda3std6ranges3__45__cpo5beginE
	.align		8
        /*0090*/ 	.dword	_ZN34_INTERNAL_10e54716_4_k_cu_108d9b924cuda3std6ranges3__45__cpo3endE
	.align		8
        /*0098*/ 	.dword	_ZN34_INTERNAL_10e54716_4_k_cu_108d9b924cuda3std6ranges3__45__cpo6cbeginE
	.align		8
        /*00a0*/ 	.dword	_ZN34_INTERNAL_10e54716_4_k_cu_108d9b924cuda3std6ranges3__45__cpo4cendE
	.align		8
        /*00a8*/ 	.dword	_ZN34_INTERNAL_10e54716_4_k_cu_108d9b924cuda3std6ranges3__45__cpo9iter_swapE
	.align		8
        /*00b0*/ 	.dword	_ZN34_INTERNAL_10e54716_4_k_cu_108d9b924cuda3std6ranges3__45__cpo4nextE
	.align		8
        /*00b8*/ 	.dword	_ZN34_INTERNAL_10e54716_4_k_cu_108d9b924cuda3std6ranges3__45__cpo4prevE
	.align		8
        /*00c0*/ 	.dword	_ZN34_INTERNAL_10e54716_4_k_cu_108d9b924cuda3std6ranges3__45__cpo4dataE
	.align		8
        /*00c8*/ 	.dword	_ZN34_INTERNAL_10e54716_4_k_cu_108d9b924cuda3std6ranges3__45__cpo5cdataE
	.align		8
        /*00d0*/ 	.dword	_ZN34_INTERNAL_10e54716_4_k_cu_108d9b924cuda3std6ranges3__45__cpo4sizeE
	.align		8
        /*00d8*/ 	.dword	_ZN34_INTERNAL_10e54716_4_k_cu_108d9b924cuda3std6ranges3__45__cpo5ssizeE
	.align		8
        /*00e0*/ 	.dword	_ZN34_INTERNAL_10e54716_4_k_cu_108d9b924cuda3std6ranges3__45__cpo8distanceE
	.align		8
        /*00e8*/ 	.dword	_ZN34_INTERNAL_10e54716_4_k_cu_108d9b926thrust24THRUST_300001_SM_1000_NS12placeholders2_1E
	.align		8
        /*00f0*/ 	.dword	_ZN34_INTERNAL_10e54716_4_k_cu_108d9b926thrust24THRUST_300001_SM_1000_NS12placeholders2_2E
	.align		8
        /*00f8*/ 	.dword	_ZN34_INTERNAL_10e54716_4_k_cu_108d9b926thrust24THRUST_300001_SM_1000_NS12placeholders2_3E
	.align		8
        /*0100*/ 	.dword	_ZN34_INTERNAL_10e54716_4_k_cu_108d9b926thrust24THRUST_300001_SM_1000_NS12placeholders2_4E
	.align		8
        /*0108*/ 	.dword	_ZN34_INTERNAL_10e54716_4_k_cu_108d9b926thrust24THRUST_300001_SM_1000_NS12placeholders2_5E
	.align		8
        /*0110*/ 	.dword	_ZN34_INTERNAL_10e54716_4_k_cu_108d9b926thrust24THRUST_300001_SM_1000_NS12placeholders2_6E
	.align		8
        /*0118*/ 	.dword	_ZN34_INTERNAL_10e54716_4_k_cu_108d9b926thrust24THRUST_300001_SM_1000_NS12placeholders2_7E
	.align		8
        /*0120*/ 	.dword	_ZN34_INTERNAL_10e54716_4_k_cu_108d9b926thrust24THRUST_300001_SM_1000_NS12placeholders2_8E
	.align		8
        /*0128*/ 	.dword	_ZN34_INTERNAL_10e54716_4_k_cu_108d9b926thrust24THRUST_300001_SM_1000_NS12placeholders2_9E
	.align		8
        /*0130*/ 	.dword	_ZN34_INTERNAL_10e54716_4_k_cu_108d9b926thrust24THRUST_300001_SM_1000_NS12placeholders3_10E
	.align		8
        /*0138*/ 	.dword	_ZN34_INTERNAL_10e54716_4_k_cu_108d9b926thrust24THRUST_300001_SM_1000_NS8cuda_cub3parE
	.align		8
        /*0140*/ 	.dword	_ZN34_INTERNAL_10e54716_4_k_cu_108d9b926thrust24THRUST_300001_SM_1000_NS8cuda_cub10par_nosyncE
	.align		8
        /*0148*/ 	.dword	_ZN34_INTERNAL_10e54716_4_k_cu_108d9b926thrust24THRUST_300001_SM_1000_NS6system6detail10sequential3seqE
	.align		8
        /*0150*/ 	.dword	_ZN34_INTERNAL_10e54716_4_k_cu_108d9b926thrust24THRUST_300001_SM_1000_NS3seqE


//--------------------- .nv.constant2._Z11rungeKutta4PdS_idPS_ --------------------------
	.section	.nv.constant2._Z11rungeKutta4PdS_idPS_,"a",@progbits
	.sectionflags	@""
	.align	4
.nv.constant2._Z11rungeKutta4PdS_idPS_:
        /*0000*/ 	.byte	0x90, 0x05, 0x00, 0x00, 0x50, 0x06, 0x00, 0x00, 0xf0, 0x04, 0x00, 0x00, 0x50, 0x0a, 0x00, 0x00
        /*0010*/ 	.byte	0x30, 0x08, 0x00, 0x00, 0xb0, 0x07, 0x00, 0x00, 0x50, 0x0a, 0x00, 0x00, 0xd0, 0x09, 0x00, 0x00
        /*0020*/ 	.byte	0x40, 0x09, 0x00, 0x00, 0x50, 0x0a, 0x00, 0x00, 0x20, 0x0f, 0x00, 0x00, 0x40, 0x0e, 0x00, 0x00
        /*0030*/ 	.byte	0xa0, 0x0d, 0x00, 0x00, 0xe0, 0x12, 0x00, 0x00, 0xe0, 0x10, 0x00, 0x00, 0x60, 0x10, 0x00, 0x00
        /*0040*/ 	.byte	0xe0, 0x12, 0x00, 0x00, 0xb0, 0x17, 0x00, 0x00, 0xd0, 0x16, 0x00, 0x00, 0x30, 0x16, 0x00, 0x00
        /*0050*/ 	.byte	0x70, 0x1b, 0x00, 0x00, 0x70, 0x19, 0x00, 0x00, 0xf0, 0x18, 0x00, 0x00, 0x70, 0x1b, 0x00, 0x00


//--------------------- .text._ZN3cub18CUB_300001_SM_10006detail11EmptyKernelIvEEvv --------------------------
	.section	.text._ZN3cub18CUB_300001_SM_10006detail11EmptyKernelIvEEvv,"ax",@progbits
	.align	128
        .global         _ZN3cub18CUB_300001_SM_10006detail11EmptyKernelIvEEvv
        .type           _ZN3cub18CUB_300001_SM_10006detail11EmptyKernelIvEEvv,@function
        .size           _ZN3cub18CUB_300001_SM_10006detail11EmptyKernelIvEEvv,(.L_x_60 - _ZN3cub18CUB_300001_SM_10006detail11EmptyKernelIvEEvv)
        .other          _ZN3cub18CUB_300001_SM_10006detail11EmptyKernelIvEEvv,@"STO_CUDA_ENTRY STV_DEFAULT"
_ZN3cub18CUB_300001_SM_10006detail11EmptyKernelIvEEvv:
.text._ZN3cub18CUB_300001_SM_10006detail11EmptyKernelIvEEvv:
[----:B------:R-:W-:Y:S01]  /*0000*/  LDC R1, c[0x0][0x37c] ;  /* 0x0000df00ff017b82 */ /* 0x000fe20000000800 */
[----:B------:R-:W-:Y:S05]  /*0010*/  EXIT ;  /* 0x000000000000794d */ /* 0x000fea0003800000 */
.L_x_0:
[----:B------:R-:W-:-:S00]  /*0020*/  BRA `(.L_x_0) ;  /* 0xfffffffc00fc7947 */ /* 0x000fc0000383ffff */
[----:B------:R-:W-:-:S00]  /*0030*/  NOP ;  /* 0x0000000000007918 */ /* 0x000fc00000000000 */
        /* <DEDUP_REMOVED lines=12> */
.L_x_60:


//--------------------- .text._Z11rungeKutta4PdS_idPS_ --------------------------
	.section	.text._Z11rungeKutta4PdS_idPS_,"ax",@progbits
	.align	128
        .global         _Z11rungeKutta4PdS_idPS_
        .type           _Z11rungeKutta4PdS_idPS_,@function
        .size           _Z11rungeKutta4PdS_idPS_,(.L_x_59 - _Z11rungeKutta4PdS_idPS_)
        .other          _Z11rungeKutta4PdS_idPS_,@"STO_CUDA_ENTRY STV_DEFAULT"
_Z11rungeKutta4PdS_idPS_:
.text._Z11rungeKutta4PdS_idPS_:
[----:B------:R-:W-:Y:S01]  /*0000*/  LDC R1, c[0x0][0x37c] ;  /* 0x0000df00ff017b82 */ /* 0x000fe20000000800 */
[----:B------:R-:W0:Y:S07]  /*0010*/  S2R R0, SR_TID.X ;  /* 0x0000000000007919 */ /* 0x000e2e0000002100 */
[----:B------:R-:W0:Y:S01]  /*0020*/  LDC.64 R6, c[0x0][0x388] ;  /* 0x0000e200ff067b82 */ /* 0x000e220000000a00 */
[----:B------:R-:W1:Y:S07]  /*0030*/  LDCU.64 UR6, c[0x0][0x358] ;  /* 0x00006b00ff0677ac */ /* 0x000e6e0008000a00 */
[----:B------:R-:W2:Y:S08]  /*0040*/  LDC.64 R4, c[0x0][0x380] ;  /* 0x0000e000ff047b82 */ /* 0x000eb00000000a00 */
[----:B------:R-:W3:Y:S08]  /*0050*/  LDC.64 R8, c[0x0][0x3a0] ;  /* 0x0000e800ff087b82 */ /* 0x000ef00000000a00 */
[----:B------:R-:W4:Y:S01]  /*0060*/  S2UR UR5, SR_CgaCtaId ;  /* 0x00000000000579c3 */ /* 0x000f220000008800 */
[----:B0-----:R-:W-:-:S07]  /*0070*/  IMAD.WIDE.U32 R6, R0, 0x8, R6 ;  /* 0x0000000800067825 */ /* 0x001fce00078e0006 */
[----:B------:R-:W0:Y:S01]  /*0080*/  LDC R3, c[0x0][0x390] ;  /* 0x0000e400ff037b82 */ /* 0x000e220000000800 */
[----:B--2---:R-:W-:Y:S01]  /*0090*/  IMAD.WIDE.U32 R4, R0, 0x8, R4 ;  /* 0x0000000800047825 */ /* 0x004fe200078e0004 */
[----:B-1----:R-:W2:Y:S04]  /*00a0*/  LDG.E.64 R6, desc[UR6][R6.64] ;  /* 0x0000000606067981 */ /* 0x002ea8000c1e1b00 */
[----:B---3--:R-:W3:Y:S04]  /*00b0*/  LDG.E.64 R8, desc[UR6][R8.64] ;  /* 0x0000000608087981 */ /* 0x008ee8000c1e1b00 */
[----:B------:R-:W5:Y:S01]  /*00c0*/  LDG.E.64 R4, desc[UR6][R4.64] ;  /* 0x0000000604047981 */ /* 0x000f62000c1e1b00 */
[----:B------:R-:W-:-:S02]  /*00d0*/  UMOV UR4, 0x400 ;  /* 0x0000040000047882 */ /* 0x000fc40000000000 */
[----:B----4-:R-:W-:-:S06]  /*00e0*/  ULEA UR4, UR5, UR4, 0x18 ;  /* 0x0000000405047291 */ /* 0x010fcc000f8ec0ff */
[C---:B------:R-:W-:Y:S02]  /*00f0*/  LEA R2, R0.reuse, UR4, 0x3 ;  /* 0x0000000400027c11 */ /* 0x040fe4000f8e18ff */
[----:B0-----:R-:W-:Y:S01]  /*0100*/  ISETP.GE.AND P0, PT, R3, 0x2, PT ;  /* 0x000000020300780c */ /* 0x001fe20003f06270 */
[----:B---3--:R-:W-:Y:S02]  /*0110*/  IMAD.WIDE.U32 R10, R0, 0x8, R8 ;  /* 0x00000008000a7825 */ /* 0x008fe400078e0008 */
[----:B--2---:R0:W-:Y:S04]  /*0120*/  STS.64 [R2+0x100], R6 ;  /* 0x0001000602007388 */ /* 0x0041e80000000a00 */
[----:B-----5:R0:W-:Y:S04]  /*0130*/  STS.64 [R2], R4 ;  /* 0x0000000402007388 */ /* 0x0201e80000000a00 */
[----:B------:R0:W-:Y:S01]  /*0140*/  STG.E.64 desc[UR6][R10.64], R4 ;  /* 0x000000040a007986 */ /* 0x0001e2000c101b06 */
[----:B------:R-:W-:Y:S06]  /*0150*/  BAR.SYNC.DEFER_BLOCKING 0x0 ;  /* 0x0000000000007b1d */ /* 0x000fec0000010000 */
[----:B------:R-:W-:Y:S05]  /*0160*/  @!P0 EXIT ;  /* 0x000000000000894d */ /* 0x000fea0003800000 */
[----:B------:R-:W1:Y:S01]  /*0170*/  LDCU.64 UR4, c[0x0][0x3a0] ;  /* 0x00007400ff0477ac */ /* 0x000e620008000a00 */
[----:B------:R-:W-:Y:S01]  /*0180*/  IMAD.MOV R3, RZ, RZ, -R3 ;  /* 0x000000ffff037224 */ /* 0x000fe200078e0a03 */
[----:B------:R-:W2:Y:S01]  /*0190*/  LDCU.64 UR8, c[0x0][0x398] ;  /* 0x00007300ff0877ac */ /* 0x000ea20008000a00 */
[----:B-1----:R-:W-:-:S04]  /*01a0*/  UIADD3 UR4, UP0, UPT, UR4, 0x8, URZ ;  /* 0x0000000804047890 */ /* 0x002fc8000ff1e0ff */
[----:B------:R-:W-:Y:S02]  /*01b0*/  UIADD3.X UR5, UPT, UPT, URZ, UR5, URZ, UP0, !UPT ;  /* 0x00000005ff057290 */ /* 0x000fe400087fe4ff */
[----:B------:R-:W-:-:S04]  /*01c0*/  IMAD.U32 R12, RZ, RZ, UR4 ;  /* 0x00000004ff0c7e24 */ /* 0x000fc8000f8e00ff */
[----:B--2---:R-:W-:-:S07]  /*01d0*/  IMAD.U32 R13, RZ, RZ, UR5 ;  /* 0x00000005ff0d7e24 */ /* 0x004fce000f8e00ff */
.L_x_21:
[----:B-1----:R-:W1:Y:S01]  /*01e0*/  S2UR UR5, SR_CgaCtaId ;  /* 0x00000000000579c3 */ /* 0x002e620000008800 */
[----:B------:R-:W-:Y:S02]  /*01f0*/  UMOV UR4, 0x400 ;  /* 0x0000040000047882 */ /* 0x000fe40000000000 */
[----:B-1----:R-:W-:-:S03]  /*0200*/  ULEA UR4, UR5, UR4, 0x18 ;  /* 0x0000000405047291 */ /* 0x002fc6000f8ec0ff */
[----:B------:R-:W-:-:S06]  /*0210*/  UMOV UR5, 0x3f899999 ;  /* 0x3f89999900057882 */ /* 0x000fcc0000000000 */
[----:B------:R-:W-:Y:S04]  /*0220*/  LDS.64 R18, [UR4+0x20] ;  /* 0x00002004ff127984 */ /* 0x000fe80008000a00 */
[----:B------:R-:W1:Y:S04]  /*0230*/  LDS.64 R16, [UR4+0x18] ;  /* 0x00001804ff107984 */ /* 0x000e680008000a00 */
[----:B0-----:R-:W0:Y:S01]  /*0240*/  LDS.128 R8, [UR4+0x130] ;  /* 0x00013004ff087984 */ /* 0x001e220008000c00 */
[----:B------:R-:W-:Y:S01]  /*0250*/  UMOV UR4, 0x9999999a ;  /* 0x9999999a00047882 */ /* 0x000fe20000000000 */
[----:B-1----:R-:W-:-:S08]  /*0260*/  DADD R4, R18, R16 ;  /* 0x0000000012047229 */ /* 0x002fd00000000010 */
[----:B0-----:R-:W-:Y:S01]  /*0270*/  DMUL R4, R8, R4 ;  /* 0x0000000408047228 */ /* 0x001fe20000000000 */
[----:B------:R-:W-:Y:S02]  /*0280*/  IMAD.MOV.U32 R8, RZ, RZ, 0x47ae147b ;  /* 0x47ae147bff087424 */ /* 0x000fe400078e00ff */
[----:B------:R-:W-:-:S05]  /*0290*/  IMAD.MOV.U32 R9, RZ, RZ, 0x3f847ae1 ;  /* 0x3f847ae1ff097424 */ /* 0x000fca00078e00ff */
[----:B------:R-:W-:Y:S01]  /*02a0*/  DMUL R14, R4, UR4 ;  /* 0x00000004040e7c28 */ /* 0x000fe20008000000 */
[----:B------:R-:W-:Y:S02]  /*02b0*/  IMAD.MOV.U32 R4, RZ, RZ, R12 ;  /* 0x000000ffff047224 */ /* 0x000fe400078e000c */
[----:B------:R-:W-:-:S05]  /*02c0*/  IMAD.MOV.U32 R5, RZ, RZ, R13 ;  /* 0x000000ffff057224 */ /* 0x000fca00078e000d */
[----:B------:R-:W-:-:S14]  /*02d0*/  DSETP.GT.AND P0, PT, R14, R10, PT ;  /* 0x0000000a0e00722a */ /* 0x000fdc0003f04000 */
[----:B------:R-:W-:Y:S05]  /*02e0*/  @!P0 BRA `(.L_x_1) ;  /* 0x0000000000608947 */ /* 0x000fea0003800000 */
[----:B------:R-:W0:Y:S01]  /*02f0*/  MUFU.RCP64H R9, R15 ;  /* 0x0000000f00097308 */ /* 0x000e220000001800 */
[----:B------:R-:W-:Y:S01]  /*0300*/  IMAD.MOV.U32 R8, RZ, RZ, 0x1 ;  /* 0x00000001ff087424 */ /* 0x000fe200078e00ff */
[----:B------:R-:W-:Y:S01]  /*0310*/  UMOV UR4, 0x47ae147b ;  /* 0x47ae147b00047882 */ /* 0x000fe20000000000 */
[----:B------:R-:W-:-:S04]  /*0320*/  UMOV UR5, 0x3f847ae1 ;  /* 0x3f847ae100057882 */ /* 0x000fc80000000000 */
[----:B0-----:R-:W-:-:S08]  /*0330*/  DFMA R12, -R14, R8, 1 ;  /* 0x3ff000000e0c742b */ /* 0x001fd00000000108 */
[----:B------:R-:W-:-:S08]  /*0340*/  DFMA R12, R12, R12, R12 ;  /* 0x0000000c0c0c722b */ /* 0x000fd0000000000c */
[----:B------:R-:W-:Y:S02]  /*0350*/  DFMA R8, R8, R12, R8 ;  /* 0x0000000c0808722b */ /* 0x000fe40000000008 */
[----:B------:R-:W-:-:S06]  /*0360*/  DMUL R12, R10, -UR4 ;  /* 0x800000040a0c7c28 */ /* 0x000fcc0008000000 */
[----:B------:R-:W-:-:S04]  /*0370*/  DFMA R24, -R14, R8, 1 ;  /* 0x3ff000000e18742b */ /* 0x000fc80000000108 */
[----:B------:R-:W-:-:S04]  /*0380*/  FSETP.GEU.AND P1, PT, |R13|, 6.5827683646048100446e-37, PT ;  /* 0x036000000d00780b */ /* 0x000fc80003f2e200 */
[----:B------:R-:W-:-:S08]  /*0390*/  DFMA R8, R8, R24, R8 ;  /* 0x000000180808722b */ /* 0x000fd00000000008 */
[----:B------:R-:W-:-:S08]  /*03a0*/  DMUL R10, R12, R8 ;  /* 0x000000080c0a7228 */ /* 0x000fd00000000000 */
[----:B------:R-:W-:-:S08]  /*03b0*/  DFMA R24, -R14, R10, R12 ;  /* 0x0000000a0e18722b */ /* 0x000fd0000000010c */
[----:B------:R-:W-:-:S10]  /*03c0*/  DFMA R8, R8, R24, R10 ;  /* 0x000000180808722b */ /* 0x000fd4000000000a */
[----:B------:R-:W-:-:S05]  /*03d0*/  FFMA R10, RZ, R15, R9 ;  /* 0x0000000fff0a7223 */ /* 0x000fca0000000009 */
[----:B------:R-:W-:-:S13]  /*03e0*/  FSETP.GT.AND P0, PT, |R10|, 1.469367938527859385e-39, PT ;  /* 0x001000000a00780b */ /* 0x000fda0003f04200 */
[----:B------:R-:W-:Y:S05]  /*03f0*/  @P0 BRA P1, `(.L_x_2) ;  /* 0x0000000000100947 */ /* 0x000fea0000800000 */
[----:B------:R-:W-:Y:S01]  /*0400*/  IMAD.MOV.U32 R10, RZ, RZ, R14 ;  /* 0x000000ffff0a7224 */ /* 0x000fe200078e000e */
[----:B------:R-:W-:Y:S01]  /*0410*/  MOV R24, 0x440 ;  /* 0x0000044000187802 */ /* 0x000fe20000000f00 */
[----:B------:R-:W-:-:S07]  /*0420*/  IMAD.MOV.U32 R11, RZ, RZ, R15 ;  /* 0x000000ffff0b7224 */ /* 0x000fce00078e000f */
[----:B------:R-:W-:Y:S05]  /*0430*/  CALL.REL.NOINC `($__internal_0_$__cuda_sm20_div_rn_f64_full) ;  /* 0x0000001800647944 */ /* 0x000fea0003c00000 */
.L_x_2:
[----:B------:R-:W-:Y:S01]  /*0440*/  UMOV UR4, 0x47ae147b ;  /* 0x47ae147b00047882 */ /* 0x000fe20000000000 */
[----:B------:R-:W-:Y:S02]  /*0450*/  UMOV UR5, 0x3f947ae1 ;  /* 0x3f947ae100057882 */ /* 0x000fe40000000000 */
[----:B------:R-:W-:-:S11]  /*0460*/  DADD R8, R8, UR4 ;  /* 0x0000000408087e29 */ /* 0x000fd60008000000 */
.L_x_1:
[----:B------:R-:W-:Y:S01]  /*0470*/  ISETP.GT.AND P0, PT, R0, 0x2, PT ;  /* 0x000000020000780c */ /* 0x000fe20003f04270 */
[----:B------:R-:W-:-:S12]  /*0480*/  BSSY.RECONVERGENT B0, `(.L_x_3) ;  /* 0x000005d000007945 */ /* 0x000fd80003800200 */
[----:B------:R-:W-:Y:S05]  /*0490*/  @P0 BRA `(.L_x_4) ;  /* 0x0000000000a40947 */ /* 0x000fea0003800000 */
[----:B------:R-:W-:-:S05]  /*04a0*/  VIMNMX.U32 R8, PT, PT, R0, 0x3, PT ;  /* 0x0000000300087848 */ /* 0x000fca0003fe0000 */
[----:B------:R-:W-:-:S04]  /*04b0*/  IMAD.SHL.U32 R10, R8, 0x4, RZ ;  /* 0x00000004080a7824 */ /* 0x000fc800078e00ff */
[----:B------:R-:W0:Y:S02]  /*04c0*/  LDC R8, c[0x2][R10] ;  /* 0x008000000a087b82 */ /* 0x000e240000000800 */
[----:B0-----:R-:W-:-:S04]  /*04d0*/  SHF.R.S32.HI R9, RZ, 0x1f, R8 ;  /* 0x0000001fff097819 */ /* 0x001fc80000011408 */
.L_x_28:
[----:B------:R-:W-:Y:S05]  /*04e0*/  BRX R8 -0x4f0                                                    (*"BRANCH_TARGETS .L_x_29,.L_x_30,.L_x_31,.L_x_5"*) ;  /* 0xfffffff808c47949 */ /* 0x000fea000383ffff */
.L_x_31:
[----:B------:R-:W0:Y:S01]  /*04f0*/  S2UR UR5, SR_CgaCtaId ;  /* 0x00000000000579c3 */ /* 0x000e220000008800 */
[----:B------:R-:W-:Y:S02]  /*0500*/  UMOV UR4, 0x400 ;  /* 0x0000040000047882 */ /* 0x000fe40000000000 */
[----:B0-----:R-:W-:-:S09]  /*0510*/  ULEA UR4, UR5, UR4, 0x18 ;  /* 0x0000000405047291 */ /* 0x001fd2000f8ec0ff */
[----:B------:R-:W-:Y:S04]  /*0520*/  LDS.64 R12, [UR4+0x10] ;  /* 0x00001004ff0c7984 */ /* 0x000fe80008000a00 */
[----:B------:R-:W0:Y:S04]  /*0530*/  LDS.128 R8, [UR4+0x110] ;  /* 0x00011004ff087984 */ /* 0x000e280008000c00 */
[----:B------:R-:W1:Y:S01]  /*0540*/  LDS.64 R6, [UR4+0x8] ;  /* 0x00000804ff067984 */ /* 0x000e620008000a00 */
[----:B0-----:R-:W-:-:S08]  /*0550*/  DMUL R10, R12, R10 ;  /* 0x0000000a0c0a7228 */ /* 0x001fd00000000000 */
[----:B-1----:R-:W-:-:S08]  /*0560*/  DFMA R6, R8, R6, -R10 ;  /* 0x000000060806722b */ /* 0x002fd0000000080a */
[----:B------:R-:W-:Y:S01]  /*0570*/  DMUL R6, R6, UR8 ;  /* 0x0000000806067c28 */ /* 0x000fe20008000000 */
[----:B------:R-:W-:Y:S10]  /*0580*/  BRA `(.L_x_5) ;  /* 0x0000000400307947 */ /* 0x000ff40003800000 */
.L_x_29:
[----:B------:R-:W0:Y:S01]  /*0590*/  S2UR UR5, SR_CgaCtaId ;  /* 0x00000000000579c3 */ /* 0x000e220000008800 */
[----:B------:R-:W-:Y:S02]  /*05a0*/  UMOV UR4, 0x400 ;  /* 0x0000040000047882 */ /* 0x000fe40000000000 */
[----:B0-----:R-:W-:-:S09]  /*05b0*/  ULEA UR4, UR5, UR4, 0x18 ;  /* 0x0000000405047291 */ /* 0x001fd2000f8ec0ff */
[----:B------:R-:W-:Y:S04]  /*05c0*/  LDS.64 R12, [UR4+0x10] ;  /* 0x00001004ff0c7984 */ /* 0x000fe80008000a00 */
[----:B------:R-:W0:Y:S04]  /*05d0*/  LDS.128 R8, [UR4+0x100] ;  /* 0x00010004ff087984 */ /* 0x000e280008000c00 */
[----:B------:R-:W1:Y:S01]  /*05e0*/  LDS.64 R6, [UR4] ;  /* 0x00000004ff067984 */ /* 0x000e620008000a00 */
[----:B0-----:R-:W-:Y:S02]  /*05f0*/  DFMA R10, R12, R10, R18 ;  /* 0x0000000a0c0a722b */ /* 0x001fe40000000012 */
[----:B-1----:R-:W-:-:S06]  /*0600*/  DMUL R8, R8, -R6 ;  /* 0x8000000608087228 */ /* 0x002fcc0000000000 */
[----:B------:R-:W-:-:S08]  /*0610*/  DADD R10, R16, R10 ;  /* 0x00000000100a7229 */ /* 0x000fd0000000000a */
[----:B------:R-:W-:-:S08]  /*0620*/  DMUL R8, R8, R10 ;  /* 0x0000000a08087228 */ /* 0x000fd00000000000 */
[----:B------:R-:W-:Y:S01]  /*0630*/  DMUL R6, R8, UR8 ;  /* 0x0000000808067c28 */ /* 0x000fe20008000000 */
[----:B------:R-:W-:Y:S10]  /*0640*/  BRA `(.L_x_5) ;  /* 0x0000000400007947 */ /* 0x000ff40003800000 */
.L_x_30:
[----:B------:R-:W0:Y:S01]  /*0650*/  S2UR UR5, SR_CgaCtaId ;  /* 0x00000000000579c3 */ /* 0x000e220000008800 */
[----:B------:R-:W-:Y:S02]  /*0660*/  UMOV UR4, 0x400 ;  /* 0x0000040000047882 */ /* 0x000fe40000000000 */
[----:B0-----:R-:W-:-:S09]  /*0670*/  ULEA UR4, UR5, UR4, 0x18 ;  /* 0x0000000405047291 */ /* 0x001fd2000f8ec0ff */
[----:B------:R-:W-:Y:S04]  /*0680*/  LDS.64 R6, [UR4+0x10] ;  /* 0x00001004ff067984 */ /* 0x000fe80008000a00 */
[----:B------:R-:W0:Y:S04]  /*0690*/  LDS.128 R8, [UR4+0x100] ;  /* 0x00010004ff087984 */ /* 0x000e280008000c00 */
[----:B------:R-:W1:Y:S04]  /*06a0*/  LDS.128 R12, [UR4] ;  /* 0x00000004ff0c7984 */ /* 0x000e680008000c00 */
[----:B------:R-:W2:Y:S01]  /*06b0*/  LDS.64 R24, [UR4+0x110] ;  /* 0x00011004ff187984 */ /* 0x000ea20008000a00 */
[----:B0-----:R-:W-:-:S02]  /*06c0*/  DFMA R6, R6, R10, R18 ;  /* 0x0000000a0606722b */ /* 0x001fc40000000012 */
[----:B-1----:R-:W-:Y:S02]  /*06d0*/  DMUL R8, R8, R12 ;  /* 0x0000000c08087228 */ /* 0x002fe40000000000 */
[----:B--2---:R-:W-:-:S04]  /*06e0*/  DMUL R14, R24, R14 ;  /* 0x0000000e180e7228 */ /* 0x004fc80000000000 */
[----:B------:R-:W-:-:S08]  /*06f0*/  DADD R6, R16, R6 ;  /* 0x0000000010067229 */ /* 0x000fd00000000006 */
[----:B------:R-:W-:-:S08]  /*0700*/  DFMA R8, R6, R8, -R14 ;  /* 0x000000080608722b */ /* 0x000fd0000000080e */
[----:B------:R-:W-:Y:S01]  /*0710*/  DMUL R6, R8, UR8 ;  /* 0x0000000808067c28 */ /* 0x000fe20008000000 */
[----:B------:R-:W-:Y:S10]  /*0720*/  BRA `(.L_x_5) ;  /* 0x0000000000c87947 */ /* 0x000ff40003800000 */
.L_x_4:
[----:B------:R-:W-:-:S13]  /*0730*/  ISETP.GT.AND P0, PT, R0, 0x4, PT ;  /* 0x000000040000780c */ /* 0x000fda0003f04270 */
[----:B------:R-:W-:Y:S05]  /*0740*/  @P0 BRA `(.L_x_6) ;  /* 0x0000000000640947 */ /* 0x000fea0003800000 */
[----:B------:R-:W-:-:S05]  /*0750*/  IMAD.MOV.U32 R9, RZ, RZ, -0x3 ;  /* 0xfffffffdff097424 */ /* 0x000fca00078e00ff */
[----:B------:R-:W-:-:S05]  /*0760*/  VIADDMNMX.U32 R8, R0, R9, 0x2, PT ;  /* 0x0000000200087446 */ /* 0x000fca0003800009 */
[----:B------:R-:W-:-:S04]  /*0770*/  IMAD.SHL.U32 R10, R8, 0x4, RZ ;  /* 0x00000004080a7824 */ /* 0x000fc800078e00ff */
[----:B------:R-:W0:Y:S02]  /*0780*/  LDC R8, c[0x2][R10+0x10] ;  /* 0x008004000a087b82 */ /* 0x000e240000000800 */
[----:B0-----:R-:W-:-:S04]  /*0790*/  SHF.R.S32.HI R9, RZ, 0x1f, R8 ;  /* 0x0000001fff097819 */ /* 0x001fc80000011408 */
.L_x_33:
[----:B------:R-:W-:Y:S05]  /*07a0*/  BRX R8 -0x7b0                                                    (*"BRANCH_TARGETS .L_x_34,.L_x_35,.L_x_5"*) ;  /* 0xfffffff808147949 */ /* 0x000fea000383ffff */
.L_x_35:
[----:B------:R-:W0:Y:S01]  /*07b0*/  S2UR UR5, SR_CgaCtaId ;  /* 0x00000000000579c3 */ /* 0x000e220000008800 */
[----:B------:R-:W-:Y:S02]  /*07c0*/  UMOV UR4, 0x400 ;  /* 0x0000040000047882 */ /* 0x000fe40000000000 */
[----:B0-----:R-:W-:-:S09]  /*07d0*/  ULEA UR4, UR5, UR4, 0x18 ;  /* 0x0000000405047291 */ /* 0x001fd2000f8ec0ff */
[----:B------:R-:W0:Y:S02]  /*07e0*/  LDS.128 R8, [UR4+0x120] ;  /* 0x00012004ff087984 */ /* 0x000e240008000c00 */
[----:B0-----:R-:W-:-:S08]  /*07f0*/  DMUL R8, R18, R8 ;  /* 0x0000000812087228 */ /* 0x001fd00000000000 */
[----:B------:R-:W-:-:S08]  /*0800*/  DFMA R8, R16, R10, -R8 ;  /* 0x0000000a1008722b */ /* 0x000fd00000000808 */
[----:B------:R-:W-:Y:S01]  /*0810*/  DMUL R6, R8, UR8 ;  /* 0x0000000808067c28 */ /* 0x000fe20008000000 */
[----:B------:R-:W-:Y:S10]  /*0820*/  BRA `(.L_x_5) ;  /* 0x0000000000887947 */ /* 0x000ff40003800000 */
.L_x_34:
[----:B------:R-:W0:Y:S01]  /*0830*/  S2UR UR5, SR_CgaCtaId ;  /* 0x00000000000579c3 */ /* 0x000e220000008800 */
[----:B------:R-:W-:Y:S02]  /*0840*/  UMOV UR4, 0x400 ;  /* 0x0000040000047882 */ /* 0x000fe40000000000 */
[----:B0-----:R-:W-:-:S09]  /*0850*/  ULEA UR4, UR5, UR4, 0x18 ;  /* 0x0000000405047291 */ /* 0x001fd2000f8ec0ff */
[----:B------:R-:W0:Y:S04]  /*0860*/  LDS.128 R8, [UR4+0x120] ;  /* 0x00012004ff087984 */ /* 0x000e280008000c00 */
[----:B------:R-:W-:Y:S04]  /*0870*/  LDS.64 R6, [UR4+0x118] ;  /* 0x00011804ff067984 */ /* 0x000fe80008000a00 */
[----:B------:R-:W1:Y:S01]  /*0880*/  LDS.64 R12, [UR4+0x10] ;  /* 0x00001004ff0c7984 */ /* 0x000e620008000a00 */
[----:B0-----:R-:W-:-:S08]  /*0890*/  DADD R8, R10, R8 ;  /* 0x000000000a087229 */ /* 0x001fd00000000008 */
[----:B------:R-:W-:-:S08]  /*08a0*/  DMUL R8, R16, R8 ;  /* 0x0000000810087228 */ /* 0x000fd00000000000 */
[----:B-1----:R-:W-:-:S08]  /*08b0*/  DFMA R8, R12, R6, -R8 ;  /* 0x000000060c08722b */ /* 0x002fd00000000808 */
[----:B------:R-:W-:Y:S01]  /*08c0*/  DMUL R6, R8, UR8 ;  /* 0x0000000808067c28 */ /* 0x000fe20008000000 */
[----:B------:R-:W-:Y:S10]  /*08d0*/  BRA `(.L_x_5) ;  /* 0x00000000005c7947 */ /* 0x000ff40003800000 */
.L_x_6:
[----:B------:R-:W-:-:S05]  /*08e0*/  IMAD.MOV.U32 R11, RZ, RZ, -0x5 ;  /* 0xfffffffbff0b7424 */ /* 0x000fca00078e00ff */
[----:B------:R-:W-:-:S05]  /*08f0*/  VIADDMNMX.U32 R10, R0, R11, 0x2, PT ;  /* 0x00000002000a7446 */ /* 0x000fca000380000b */
[----:B------:R-:W-:-:S04]  /*0900*/  IMAD.SHL.U32 R12, R10, 0x4, RZ ;  /* 0x000000040a0c7824 */ /* 0x000fc800078e00ff */
[----:B------:R-:W0:Y:S02]  /*0910*/  LDC R10, c[0x2][R12+0x1c] ;  /* 0x008007000c0a7b82 */ /* 0x000e240000000800 */
[----:B0-----:R-:W-:-:S04]  /*0920*/  SHF.R.S32.HI R11, RZ, 0x1f, R10 ;  /* 0x0000001fff0b7819 */ /* 0x001fc8000001140a */
.L_x_37:
[----:B------:R-:W-:Y:S05]  /*0930*/  BRX R10 -0x940                                                   (*"BRANCH_TARGETS .L_x_38,.L_x_39,.L_x_5"*) ;  /* 0xfffffff40ab07949 */ /* 0x000fea000383ffff */
.L_x_39:
[----:B------:R-:W0:Y:S01]  /*0940*/  S2UR UR5, SR_CgaCtaId ;  /* 0x00000000000579c3 */ /* 0x000e220000008800 */
[----:B------:R-:W-:Y:S01]  /*0950*/  UMOV UR4, 0x400 ;  /* 0x0000040000047882 */ /* 0x000fe20000000000 */
[----:B------:R-:W-:Y:S01]  /*0960*/  DADD R8, -R8, 1 ;  /* 0x3ff0000008087429 */ /* 0x000fe20000000100 */
[----:B0-----:R-:W-:-:S09]  /*0970*/  ULEA UR4, UR5, UR4, 0x18 ;  /* 0x0000000405047291 */ /* 0x001fd2000f8ec0ff */
[----:B------:R-:W0:Y:S02]  /*0980*/  LDS.64 R6, [UR4+0x120] ;  /* 0x00012004ff067984 */ /* 0x000e240008000a00 */
[----:B0-----:R-:W-:-:S08]  /*0990*/  DMUL R6, R18, R6 ;  /* 0x0000000612067228 */ /* 0x001fd00000000000 */
[----:B------:R-:W-:-:S08]  /*09a0*/  DMUL R8, R6, R8 ;  /* 0x0000000806087228 */ /* 0x000fd00000000000 */
[----:B------:R-:W-:Y:S01]  /*09b0*/  DMUL R6, R8, UR8 ;  /* 0x0000000808067c28 */ /* 0x000fe20008000000 */
[----:B------:R-:W-:Y:S10]  /*09c0*/  BRA `(.L_x_5) ;  /* 0x0000000000207947 */ /* 0x000ff40003800000 */
.L_x_38:
[----:B------:R-:W0:Y:S01]  /*09d0*/  S2UR UR5, SR_CgaCtaId ;  /* 0x00000000000579c3 */ /* 0x000e220000008800 */
[----:B------:R-:W-:Y:S01]  /*09e0*/  UMOV UR4, 0x400 ;  /* 0x0000040000047882 */ /* 0x000fe20000000000 */
[----:B------:R-:W-:Y:S01]  /*09f0*/  DADD R8, -R8, 1 ;  /* 0x3ff0000008087429 */ /* 0x000fe20000000100 */
[----:B0-----:R-:W-:-:S09]  /*0a00*/  ULEA UR4, UR5, UR4, 0x18 ;  /* 0x0000000405047291 */ /* 0x001fd2000f8ec0ff */
[----:B------:R-:W0:Y:S02]  /*0a10*/  LDS.64 R6, [UR4+0x120] ;  /* 0x00012004ff067984 */ /* 0x000e240008000a00 */
[----:B0-----:R-:W-:-:S08]  /*0a20*/  DMUL R16, R16, R6 ;  /* 0x0000000610107228 */ /* 0x001fd00000000000 */
[----:B------:R-:W-:-:S08]  /*0a30*/  DMUL R16, R8, R16 ;  /* 0x0000001008107228 */ /* 0x000fd00000000000 */
[----:B------:R-:W-:-:S11]  /*0a40*/  DMUL R6, R16, UR8 ;  /* 0x0000000810067c28 */ /* 0x000fd60008000000 */
.L_x_5:
[----:B------:R-:W-:Y:S05]  /*0a50*/  BSYNC.RECONVERGENT B0 ;  /* 0x0000000000007941 */ /* 0x000fea0003800200 */
.L_x_3:
[----:B------:R-:W0:Y:S01]  /*0a60*/  LDS.64 R8, [R2] ;  /* 0x0000000002087984 */ /* 0x000e220000000a00 */
[----:B------:R-:W-:Y:S01]  /*0a70*/  DMUL R6, R6, 0.5 ;  /* 0x3fe0000006067828 */ /* 0x000fe20000000000 */
[----:B------:R-:W1:Y:S01]  /*0a80*/  S2UR UR5, SR_CgaCtaId ;  /* 0x00000000000579c3 */ /* 0x000e620000008800 */
[----:B------:R-:W-:Y:S02]  /*0a90*/  UMOV UR4, 0x400 ;  /* 0x0000040000047882 */ /* 0x000fe40000000000 */
[----:B-1----:R-:W-:-:S03]  /*0aa0*/  ULEA UR4, UR5, UR4, 0x18 ;  /* 0x0000000405047291 */ /* 0x002fc6000f8ec0ff */
[----:B------:R-:W-:Y:S01]  /*0ab0*/  UMOV UR5, 0x3f899999 ;  /* 0x3f89999900057882 */ /* 0x000fe20000000000 */
[----:B0-----:R-:W-:-:S07]  /*0ac0*/  DADD R12, R6, R8 ;  /* 0x00000000060c7229 */ /* 0x001fce0000000008 */
[----:B------:R-:W-:Y:S01]  /*0ad0*/  STS.64 [R2+0x40], R12 ;  /* 0x0000400c02007388 */ /* 0x000fe20000000a00 */
[----:B------:R-:W-:Y:S06]  /*0ae0*/  BAR.SYNC.DEFER_BLOCKING 0x0 ;  /* 0x0000000000007b1d */ /* 0x000fec0000010000 */
[----:B------:R-:W-:Y:S04]  /*0af0*/  LDS.64 R18, [UR4+0x60] ;  /* 0x00006004ff127984 */ /* 0x000fe80008000a00 */
[----:B------:R-:W0:Y:S04]  /*0b00*/  LDS.64 R16, [UR4+0x58] ;  /* 0x00005804ff107984 */ /* 0x000e280008000a00 */
[----:B------:R-:W1:Y:S01]  /*0b10*/  LDS.128 R8, [UR4+0x130] ;  /* 0x00013004ff087984 */ /* 0x000e620008000c00 */
[----:B------:R-:W-:Y:S01]  /*0b20*/  UMOV UR4, 0x9999999a ;  /* 0x9999999a00047882 */ /* 0x000fe20000000000 */
[----:B0-----:R-:W-:-:S08]  /*0b30*/  DADD R14, R18, R16 ;  /* 0x00000000120e7229 */ /* 0x001fd00000000010 */
[----:B-1----:R-:W-:Y:S01]  /*0b40*/  DMUL R14, R8, R14 ;  /* 0x0000000e080e7228 */ /* 0x002fe20000000000 */
[----:B------:R-:W-:Y:S02]  /*0b50*/  IMAD.MOV.U32 R8, RZ, RZ, 0x47ae147b ;  /* 0x47ae147bff087424 */ /* 0x000fe400078e00ff */
[----:B------:R-:W-:-:S05]  /*0b60*/  IMAD.MOV.U32 R9, RZ, RZ, 0x3f847ae1 ;  /* 0x3f847ae1ff097424 */ /* 0x000fca00078e00ff */
[----:B------:R-:W-:-:S08]  /*0b70*/  DMUL R14, R14, UR4 ;  /* 0x000000040e0e7c28 */ /* 0x000fd00008000000 */
        /* <DEDUP_REMOVED lines=23> */
.L_x_8:
[----:B------:R-:W-:Y:S01]  /*0cf0*/  UMOV UR4, 0x47ae147b ;  /* 0x47ae147b00047882 */ /* 0x000fe20000000000 */
[----:B------:R-:W-:Y:S02]  /*0d00*/  UMOV UR5, 0x3f947ae1 ;  /* 0x3f947ae100057882 */ /* 0x000fe40000000000 */
[----:B------:R-:W-:-:S11]  /*0d10*/  DADD R8, R8, UR4 ;  /* 0x0000000408087e29 */ /* 0x000fd60008000000 */
.L_x_7:
[----:B------:R-:W-:Y:S01]  /*0d20*/  ISETP.GT.AND P0, PT, R0, 0x2, PT ;  /* 0x000000020000780c */ /* 0x000fe20003f04270 */
[----:B------:R-:W-:-:S12]  /*0d30*/  BSSY.RECONVERGENT B0, `(.L_x_9) ;  /* 0x000005b000007945 */ /* 0x000fd80003800200 */
[----:B------:R-:W-:Y:S05]  /*0d40*/  @P0 BRA `(.L_x_10) ;  /* 0x0000000000a40947 */ /* 0x000fea0003800000 */
[----:B------:R-:W-:-:S05]  /*0d50*/  VIMNMX.U32 R8, PT, PT, R0, 0x3, PT ;  /* 0x0000000300087848 */ /* 0x000fca0003fe0000 */
[----:B------:R-:W-:-:S04]  /*0d60*/  IMAD.SHL.U32 R10, R8, 0x4, RZ ;  /* 0x00000004080a7824 */ /* 0x000fc800078e00ff */
[----:B------:R-:W0:Y:S02]  /*0d70*/  LDC R8, c[0x2][R10+0x28] ;  /* 0x00800a000a087b82 */ /* 0x000e240000000800 */
[----:B0-----:R-:W-:-:S04]  /*0d80*/  SHF.R.S32.HI R9, RZ, 0x1f, R8 ;  /* 0x0000001fff097819 */ /* 0x001fc80000011408 */
.L_x_41:
[----:B------:R-:W-:Y:S05]  /*0d90*/  BRX R8 -0xda0                                                    (*"BRANCH_TARGETS .L_x_42,.L_x_43,.L_x_44,.L_x_11"*) ;  /* 0xfffffff008987949 */ /* 0x000fea000383ffff */
.L_x_44:
        /* <DEDUP_REMOVED lines=10> */
.L_x_43:
[----:B------:R-:W0:Y:S01]  /*0e40*/  S2UR UR5, SR_CgaCtaId ;  /* 0x00000000000579c3 */ /* 0x000e220000008800 */
[----:B------:R-:W-:Y:S02]  /*0e50*/  UMOV UR4, 0x400 ;  /* 0x0000040000047882 */ /* 0x000fe40000000000 */
[----:B0-----:R-:W-:-:S09]  /*0e60*/  ULEA UR4, UR5, UR4, 0x18 ;  /* 0x0000000405047291 */ /* 0x001fd2000f8ec0ff */
[----:B------:R-:W-:Y:S04]  /*0e70*/  LDS.64 R20, [UR4+0x50] ;  /* 0x00005004ff147984 */ /* 0x000fe80008000a00 */
[----:B------:R-:W0:Y:S04]  /*0e80*/  LDS.128 R8, [UR4+0x100] ;  /* 0x00010004ff087984 */ /* 0x000e280008000c00 */
[----:B------:R-:W1:Y:S04]  /*0e90*/  LDS.128 R12, [UR4+0x40] ;  /* 0x00004004ff0c7984 */ /* 0x000e680008000c00 */
        /* <DEDUP_REMOVED lines=8> */
.L_x_42:
[----:B------:R-:W0:Y:S01]  /*0f20*/  S2UR UR5, SR_CgaCtaId ;  /* 0x00000000000579c3 */ /* 0x000e220000008800 */
[----:B------:R-:W-:Y:S02]  /*0f30*/  UMOV UR4, 0x400 ;  /* 0x0000040000047882 */ /* 0x000fe40000000000 */
[----:B0-----:R-:W-:-:S09]  /*0f40*/  ULEA UR4, UR5, UR4, 0x18 ;  /* 0x0000000405047291 */ /* 0x001fd2000f8ec0ff */
[----:B------:R-:W-:Y:S04]  /*0f50*/  LDS.64 R14, [UR4+0x50] ;  /* 0x00005004ff0e7984 */ /* 0x000fe80008000a00 */
[----:B------:R-:W0:Y:S04]  /*0f60*/  LDS.128 R8, [UR4+0x100] ;  /* 0x00010004ff087984 */ /* 0x000e280008000c00 */
[----:B------:R-:W1:Y:S01]  /*0f70*/  LDS.64 R12, [UR4+0x40] ;  /* 0x00004004ff0c7984 */ /* 0x000e620008000a00 */
[----:B0-----:R-:W-:Y:S02]  /*0f80*/  DFMA R10, R14, R10, R18 ;  /* 0x0000000a0e0a722b */ /* 0x001fe40000000012 */
[----:B-1----:R-:W-:-:S06]  /*0f90*/  DMUL R8, R8, -R12 ;  /* 0x8000000c08087228 */ /* 0x002fcc0000000000 */
[----:B------:R-:W-:-:S08]  /*0fa0*/  DADD R10, R16, R10 ;  /* 0x00000000100a7229 */ /* 0x000fd0000000000a */
[----:B------:R-:W-:-:S08]  /*0fb0*/  DMUL R8, R10, R8 ;  /* 0x000000080a087228 */ /* 0x000fd00000000000 */
[----:B------:R-:W-:Y:S01]  /*0fc0*/  DMUL R20, R8, UR8 ;  /* 0x0000000808147c28 */ /* 0x000fe20008000000 */
[----:B------:R-:W-:Y:S10]  /*0fd0*/  BRA `(.L_x_11) ;  /* 0x0000000000c07947 */ /* 0x000ff40003800000 */
.L_x_10:
[----:B------:R-:W-:-:S13]  /*0fe0*/  ISETP.GT.AND P0, PT, R0, 0x4, PT ;  /* 0x000000040000780c */ /* 0x000fda0003f04270 */
[----:B------:R-:W-:Y:S05]  /*0ff0*/  @P0 BRA `(.L_x_12) ;  /* 0x0000000000640947 */ /* 0x000fea0003800000 */
[----:B------:R-:W-:-:S05]  /*1000*/  IMAD.MOV.U32 R9, RZ, RZ, -0x3 ;  /* 0xfffffffdff097424 */ /* 0x000fca00078e00ff */
[----:B------:R-:W-:-:S05]  /*1010*/  VIADDMNMX.U32 R9, R0, R9, 0x2, PT ;  /* 0x0000000200097446 */ /* 0x000fca0003800009 */
[----:B------:R-:W-:-:S04]  /*1020*/  IMAD.SHL.U32 R10, R9, 0x4, RZ ;  /* 0x00000004090a7824 */ /* 0x000fc800078e00ff */
[----:B------:R-:W0:Y:S02]  /*1030*/  LDC R8, c[0x2][R10+0x38] ;  /* 0x00800e000a087b82 */ /* 0x000e240000000800 */
[----:B0-----:R-:W-:-:S04]  /*1040*/  SHF.R.S32.HI R9, RZ, 0x1f, R8 ;  /* 0x0000001fff097819 */ /* 0x001fc80000011408 */
.L_x_46:
[----:B------:R-:W-:Y:S05]  /*1050*/  BRX R8 -0x1060                                                   (*"BRANCH_TARGETS .L_x_47,.L_x_48,.L_x_11"*) ;  /* 0xffffffec08e87949 */ /* 0x000fea000383ffff */
.L_x_48:
        /* <DEDUP_REMOVED lines=8> */
.L_x_47:
        /* <DEDUP_REMOVED lines=11> */
.L_x_12:
[----:B------:R-:W-:-:S13]  /*1190*/  ISETP.NE.AND P0, PT, R0, 0x5, PT ;  /* 0x000000050000780c */ /* 0x000fda0003f05270 */
[----:B------:R-:W-:Y:S05]  /*11a0*/  @!P0 BRA `(.L_x_13) ;  /* 0x00000000002c8947 */ /* 0x000fea0003800000 */
[----:B------:R-:W-:-:S13]  /*11b0*/  ISETP.NE.AND P0, PT, R0, 0x6, PT ;  /* 0x000000060000780c */ /* 0x000fda0003f05270 */
[----:B------:R-:W-:Y:S05]  /*11c0*/  @P0 BRA `(.L_x_11) ;  /* 0x0000000000440947 */ /* 0x000fea0003800000 */
        /* <DEDUP_REMOVED lines=9> */
.L_x_13:
        /* <DEDUP_REMOVED lines=8> */
.L_x_11:
[----:B------:R-:W-:Y:S05]  /*12e0*/  BSYNC.RECONVERGENT B0 ;  /* 0x0000000000007941 */ /* 0x000fea0003800200 */
.L_x_9:
        /* <DEDUP_REMOVED lines=41> */
.L_x_15:
[----:B------:R-:W-:Y:S01]  /*1580*/  UMOV UR4, 0x47ae147b ;  /* 0x47ae147b00047882 */ /* 0x000fe20000000000 */
[----:B------:R-:W-:Y:S02]  /*1590*/  UMOV UR5, 0x3f947ae1 ;  /* 0x3f947ae100057882 */ /* 0x000fe40000000000 */
[----:B------:R-:W-:-:S11]  /*15a0*/  DADD R8, R8, UR4 ;  /* 0x0000000408087e29 */ /* 0x000fd60008000000 */
.L_x_14:
[----:B------:R-:W-:Y:S01]  /*15b0*/  ISETP.GT.AND P0, PT, R0, 0x2, PT ;  /* 0x000000020000780c */ /* 0x000fe20003f04270 */
[----:B------:R-:W-:-:S12]  /*15c0*/  BSSY.RECONVERGENT B0, `(.L_x_16) ;  /* 0x000005b000007945 */ /* 0x000fd80003800200 */
[----:B------:R-:W-:Y:S05]  /*15d0*/  @P0 BRA `(.L_x_17) ;  /* 0x0000000000a40947 */ /* 0x000fea0003800000 */
[----:B------:R-:W-:-:S05]  /*15e0*/  VIMNMX.U32 R8, PT, PT, R0, 0x3, PT ;  /* 0x0000000300087848 */ /* 0x000fca0003fe0000 */
[----:B------:R-:W-:-:S04]  /*15f0*/  IMAD.SHL.U32 R10, R8, 0x4, RZ ;  /* 0x00000004080a7824 */ /* 0x000fc800078e00ff */
[----:B------:R-:W0:Y:S02]  /*1600*/  LDC R8, c[0x2][R10+0x44] ;  /* 0x008011000a087b82 */ /* 0x000e240000000800 */
[----:B0-----:R-:W-:-:S04]  /*1610*/  SHF.R.S32.HI R9, RZ, 0x1f, R8 ;  /* 0x0000001fff097819 */ /* 0x001fc80000011408 */
.L_x_50:
[----:B------:R-:W-:Y:S05]  /*1620*/  BRX R8 -0x1630                                                   (*"BRANCH_TARGETS .L_x_51,.L_x_52,.L_x_53,.L_x_18"*) ;  /* 0xffffffe808747949 */ /* 0x000fea000383ffff */
.L_x_53:
        /* <DEDUP_REMOVED lines=10> */
.L_x_52:
        /* <DEDUP_REMOVED lines=14> */
.L_x_51:
        /* <DEDUP_REMOVED lines=12> */
.L_x_17:
[----:B------:R-:W-:-:S13]  /*1870*/  ISETP.GT.AND P0, PT, R0, 0x4, PT ;  /* 0x000000040000780c */ /* 0x000fda0003f04270 */
[----:B------:R-:W-:Y:S05]  /*1880*/  @P0 BRA `(.L_x_19) ;  /* 0x0000000000640947 */ /* 0x000fea0003800000 */
[----:B------:R-:W-:-:S05]  /*1890*/  IMAD.MOV.U32 R9, RZ, RZ, -0x3 ;  /* 0xfffffffdff097424 */ /* 0x000fca00078e00ff */
[----:B------:R-:W-:-:S05]  /*18a0*/  VIADDMNMX.U32 R9, R0, R9, 0x2, PT ;  /* 0x0000000200097446 */ /* 0x000fca0003800009 */
[----:B------:R-:W-:-:S04]  /*18b0*/  IMAD.SHL.U32 R10, R9, 0x4, RZ ;  /* 0x00000004090a7824 */ /* 0x000fc800078e00ff */
[----:B------:R-:W0:Y:S02]  /*18c0*/  LDC R8, c[0x2][R10+0x54] ;  /* 0x008015000a087b82 */ /* 0x000e240000000800 */
[----:B0-----:R-:W-:-:S04]  /*18d0*/  SHF.R.S32.HI R9, RZ, 0x1f, R8 ;  /* 0x0000001fff097819 */ /* 0x001fc80000011408 */
.L_x_55:
[----:B------:R-:W-:Y:S05]  /*18e0*/  BRX R8 -0x18f0                                                   (*"BRANCH_TARGETS .L_x_56,.L_x_57,.L_x_18"*) ;  /* 0xffffffe408c47949 */ /* 0x000fea000383ffff */
.L_x_57:
        /* <DEDUP_REMOVED lines=8> */
.L_x_56:
        /* <DEDUP_REMOVED lines=11> */
.L_x_19:
        /* <DEDUP_REMOVED lines=13> */
.L_x_20:
        /* <DEDUP_REMOVED lines=8> */
.L_x_18:
[----:B------:R-:W-:Y:S05]  /*1b70*/  BSYNC.RECONVERGENT B0 ;  /* 0x0000000000007941 */ /* 0x000fea0003800200 */
.L_x_16:
[----:B------:R-:W0:Y:S02]  /*1b80*/  LDS.64 R8, [R2] ;  /* 0x0000000002087984 */ /* 0x000e240000000a00 */
[----:B0-----:R-:W-:-:S07]  /*1b90*/  DADD R8, R22, R8 ;  /* 0x0000000016087229 */ /* 0x001fce0000000008 */
[----:B------:R-:W-:Y:S01]  /*1ba0*/  STS.64 [R2+0xc0], R8 ;  /* 0x0000c00802007388 */ /* 0x000fe20000000a00 */
[----:B------:R-:W-:Y:S06]  /*1bb0*/  BAR.SYNC.DEFER_BLOCKING 0x0 ;  /* 0x0000000000007b1d */ /* 0x000fec0000010000 */
[----:B------:R-:W2:Y:S01]  /*1bc0*/  LDG.E.64 R10, desc[UR6][R4.64] ;  /* 0x00000006040a7981 */ /* 0x000ea2000c1e1b00 */
[----:B------:R-:W-:Y:S01]  /*1bd0*/  ISETP.NE.AND P0, PT, R0, 0x7, PT ;  /* 0x000000070000780c */ /* 0x000fe20003f05270 */
[----:B------:R-:W-:Y:S02]  /*1be0*/  IMAD.MOV.U32 R30, RZ, RZ, 0x0 ;  /* 0x00000000ff1e7424 */ /* 0x000fe400078e00ff */
[----:B------:R-:W-:-:S02]  /*1bf0*/  IMAD.MOV.U32 R31, RZ, RZ, 0x7ff80000 ;  /* 0x7ff80000ff1f7424 */ /* 0x000fc400078e00ff */
[----:B--2---:R-:W-:-:S05]  /*1c00*/  IMAD.WIDE.U32 R28, R0, 0x8, R10 ;  /* 0x00000008001c7825 */ /* 0x004fca00078e000a */
[----:B------:R-:W-:Y:S04]  /*1c10*/  STG.E.64 desc[UR6][R28.64], R30 ;  /* 0x0000001e1c007986 */ /* 0x000fe8000c101b06 */
[----:B------:R-:W2:Y:S01]  /*1c20*/  @!P0 LDG.E.64 R24, desc[UR6][R4.64] ;  /* 0x0000000604188981 */ /* 0x000ea2000c1e1b00 */
[----:B------:R-:W-:Y:S01]  /*1c30*/  @!P0 MOV R10, 0x400 ;  /* 0x00000400000a8802 */ /* 0x000fe20000000f00 */
[----:B------:R-:W0:Y:S03]  /*1c40*/  @!P0 S2R R11, SR_CgaCtaId ;  /* 0x00000000000b8919 */ /* 0x000e260000008800 */
[----:B0-----:R-:W-:-:S05]  /*1c50*/  @!P0 LEA R32, R11, R10, 0x18 ;  /* 0x0000000a0b208211 */ /* 0x001fca00078ec0ff */
[----:B------:R-:W0:Y:S04]  /*1c60*/  @!P0 LDS.128 R8, [R32] ;  /* 0x0000000020088984 */ /* 0x000e280000000c00 */
[----:B------:R-:W1:Y:S04]  /*1c70*/  @!P0 LDS.128 R12, [R32+0x10] ;  /* 0x00001000200c8984 */ /* 0x000e680000000c00 */
[----:B------:R-:W3:Y:S04]  /*1c80*/  @!P0 LDS.128 R16, [R32+0x20] ;  /* 0x0000200020108984 */ /* 0x000ee80000000c00 */
[----:B------:R-:W4:Y:S01]  /*1c90*/  @!P0 LDS.64 R26, [R32+0x30] ;  /* 0x00003000201a8984 */ /* 0x000f220000000a00 */
[----:B0-----:R-:W-:-:S08]  /*1ca0*/  @!P0 DADD R8, -R8, 1 ;  /* 0x3ff0000008088429 */ /* 0x001fd00000000100 */
[----:B------:R-:W-:-:S08]  /*1cb0*/  @!P0 DADD R8, R8, -R10 ;  /* 0x0000000008088229 */ /* 0x000fd0000000080a */
[----:B-1----:R-:W-:-:S08]  /*1cc0*/  @!P0 DADD R8, R8, -R12 ;  /* 0x0000000008088229 */ /* 0x002fd0000000080c */
[----:B---3--:R-:W-:-:S08]  /*1cd0*/  @!P0 DADD R8, R8, -R16 ;  /* 0x0000000008088229 */ /* 0x008fd00000000810 */
[----:B------:R-:W-:-:S08]  /*1ce0*/  @!P0 DADD R8, R8, -R14 ;  /* 0x0000000008088229 */ /* 0x000fd0000000080e */
[----:B----4-:R-:W-:-:S08]  /*1cf0*/  @!P0 DADD R8, R8, -R26 ;  /* 0x0000000008088229 */ /* 0x010fd0000000081a */
[----:B------:R-:W-:-:S07]  /*1d00*/  @!P0 DADD R8, R8, -R18 ;  /* 0x0000000008088229 */ /* 0x000fce0000000812 */
[----:B--2---:R1:W-:Y:S04]  /*1d10*/  @!P0 STG.E.64 desc[UR6][R24.64+0x38], R8 ;  /* 0x0000380818008986 */ /* 0x0043e8000c101b06 */
[----:B------:R-:W2:Y:S01]  /*1d20*/  LDG.E.64 R10, desc[UR6][R4.64] ;  /* 0x00000006040a7981 */ /* 0x000ea2000c1e1b00 */
[----:B------:R-:W-:Y:S02]  /*1d30*/  VIADD R3, R3, 0x1 ;  /* 0x0000000103037836 */ /* 0x000fe40000000000 */
[----:B--2---:R-:W-:-:S06]  /*1d40*/  IMAD.WIDE.U32 R10, R0, 0x8, R10 ;  /* 0x00000008000a7825 */ /* 0x004fcc00078e000a */
[----:B------:R-:W2:Y:S01]  /*1d50*/  LDG.E.64 R10, desc[UR6][R10.64] ;  /* 0x000000060a0a7981 */ /* 0x000ea2000c1e1b00 */
[----:B------:R-:W-:Y:S02]  /*1d60*/  ISETP.NE.AND P0, PT, R3, -0x1, PT ;  /* 0xffffffff0300780c */ /* 0x000fe40003f05270 */
[----:B------:R-:W-:-:S05]  /*1d70*/  IADD3 R12, P1, PT, R4, 0x8, RZ ;  /* 0x00000008040c7810 */ /* 0x000fca0007f3e0ff */
[----:B------:R-:W-:Y:S01]  /*1d80*/  IMAD.X R13, RZ, RZ, R5, P1 ;  /* 0x000000ffff0d7224 */ /* 0x000fe200008e0605 */
[----:B--2---:R1:W-:Y:S01]  /*1d90*/  STS.64 [R2], R10 ;  /* 0x0000000a02007388 */ /* 0x0043e20000000a00 */
[----:B------:R-:W-:Y:S06]  /*1da0*/  BAR.SYNC.DEFER_BLOCKING 0x0 ;  /* 0x0000000000007b1d */ /* 0x000fec0000010000 */
[----:B------:R-:W-:Y:S05]  /*1db0*/  @P0 BRA `(.L_x_21) ;  /* 0xffffffe400080947 */ /* 0x000fea000383ffff */
[----:B------:R-:W-:Y:S05]  /*1dc0*/  EXIT ;  /* 0x000000000000794d */ /* 0x000fea0003800000 */
        .weak           $__internal_0_$__cuda_sm20_div_rn_f64_full
        .type           $__internal_0_$__cuda_sm20_div_rn_f64_full,@function
        .size           $__internal_0_$__cuda_sm20_div_rn_f64_full,(.L_x_59 - $__internal_0_$__cuda_sm20_div_rn_f64_full)
$__internal_0_$__cuda_sm20_div_rn_f64_full:
[C---:B------:R-:W-:Y:S01]  /*1dd0*/  FSETP.GEU.AND P0, PT, |R11|.reuse, 1.469367938527859385e-39, PT ;  /* 0x001000000b00780b */ /* 0x040fe20003f0e200 */
[----:B------:R-:W-:Y:S01]  /*1de0*/  IMAD.MOV.U32 R14, RZ, RZ, 0x1 ;  /* 0x00000001ff0e7424 */ /* 0x000fe200078e00ff */
[C---:B------:R-:W-:Y:S01]  /*1df0*/  LOP3.LUT R32, R11.reuse, 0x800fffff, RZ, 0xc0, !PT ;  /* 0x800fffff0b207812 */ /* 0x040fe200078ec0ff */
[----:B------:R-:W-:Y:S01]  /*1e00*/  IMAD.MOV.U32 R30, RZ, RZ, R12 ;  /* 0x000000ffff1e7224 */ /* 0x000fe200078e000c */
[----:B------:R-:W-:Y:S02]  /*1e10*/  LOP3.LUT R26, R11, 0x7ff00000, RZ, 0xc0, !PT ;  /* 0x7ff000000b1a7812 */ /* 0x000fe400078ec0ff */
[----:B------:R-:W-:Y:S01]  /*1e20*/  LOP3.LUT R33, R32, 0x3ff00000, RZ, 0xfc, !PT ;  /* 0x3ff0000020217812 */ /* 0x000fe200078efcff */
[----:B------:R-:W-:-:S06]  /*1e30*/  IMAD.MOV.U32 R32, RZ, RZ, R10 ;  /* 0x000000ffff207224 */ /* 0x000fcc00078e000a */
[----:B------:R-:W-:-:S06]  /*1e40*/  @!P0 DMUL R32, R10, 8.98846567431157953865e+307 ;  /* 0x7fe000000a208828 */ /* 0x000fcc0000000000 */
[----:B------:R-:W0:Y:S02]  /*1e50*/  MUFU.RCP64H R15, R33 ;  /* 0x00000021000f7308 */ /* 0x000e240000001800 */
[----:B0-----:R-:W-:-:S08]  /*1e60*/  DFMA R8, R14, -R32, 1 ;  /* 0x3ff000000e08742b */ /* 0x001fd00000000820 */
[----:B------:R-:W-:-:S08]  /*1e70*/  DFMA R8, R8, R8, R8 ;  /* 0x000000080808722b */ /* 0x000fd00000000008 */
[----:B------:R-:W-:Y:S01]  /*1e80*/  DFMA R14, R14, R8, R14 ;  /* 0x000000080e0e722b */ /* 0x000fe2000000000e */
[----:B------:R-:W-:Y:S01]  /*1e90*/  LOP3.LUT R9, R13, 0x7ff00000, RZ, 0xc0, !PT ;  /* 0x7ff000000d097812 */ /* 0x000fe200078ec0ff */
[----:B------:R-:W-:-:S03]  /*1ea0*/  IMAD.MOV.U32 R8, RZ, RZ, 0x1ca00000 ;  /* 0x1ca00000ff087424 */ /* 0x000fc600078e00ff */
[----:B------:R-:W-:Y:S01]  /*1eb0*/  ISETP.GE.U32.AND P1, PT, R9, R26, PT ;  /* 0x0000001a0900720c */ /* 0x000fe20003f26070 */
[----:B------:R-:W-:Y:S02]  /*1ec0*/  IMAD.MOV.U32 R25, RZ, RZ, R9 ;  /* 0x000000ffff197224 */ /* 0x000fe400078e0009 */
[----:B------:R-:W-:Y:S01]  /*1ed0*/  DFMA R28, R14, -R32, 1 ;  /* 0x3ff000000e1c742b */ /* 0x000fe20000000820 */
[----:B------:R-:W-:Y:S02]  /*1ee0*/  SEL R31, R8, 0x63400000, !P1 ;  /* 0x63400000081f7807 */ /* 0x000fe40004800000 */
[----:B------:R-:W-:Y:S02]  /*1ef0*/  FSETP.GEU.AND P1, PT, |R13|, 1.469367938527859385e-39, PT ;  /* 0x001000000d00780b */ /* 0x000fe40003f2e200 */
[----:B------:R-:W-:-:S03]  /*1f00*/  LOP3.LUT R31, R31, 0x800fffff, R13, 0xf8, !PT ;  /* 0x800fffff1f1f7812 */ /* 0x000fc600078ef80d */
[----:B------:R-:W-:-:S08]  /*1f10*/  DFMA R28, R14, R28, R14 ;  /* 0x0000001c0e1c722b */ /* 0x000fd0000000000e */
[----:B------:R-:W-:Y:S05]  /*1f20*/  @P1 BRA `(.L_x_22) ;  /* 0x0000000000201947 */ /* 0x000fea0003800000 */
[----:B------:R-:W-:-:S04]  /*1f30*/  LOP3.LUT R14, R11, 0x7ff00000, RZ, 0xc0, !PT ;  /* 0x7ff000000b0e7812 */ /* 0x000fc800078ec0ff */
[----:B------:R-:W-:Y:S01]  /*1f40*/  ISETP.GE.U32.AND P1, PT, R9, R14, PT ;  /* 0x0000000e0900720c */ /* 0x000fe20003f26070 */
[----:B------:R-:W-:-:S03]  /*1f50*/  IMAD.MOV.U32 R14, RZ, RZ, RZ ;  /* 0x000000ffff0e7224 */ /* 0x000fc600078e00ff */
[----:B------:R-:W-:-:S04]  /*1f60*/  SEL R15, R8, 0x63400000, !P1 ;  /* 0x63400000080f7807 */ /* 0x000fc80004800000 */
[----:B------:R-:W-:-:S04]  /*1f70*/  LOP3.LUT R15, R15, 0x80000000, R13, 0xf8, !PT ;  /* 0x800000000f0f7812 */ /* 0x000fc800078ef80d */
[----:B------:R-:W-:-:S06]  /*1f80*/  LOP3.LUT R15, R15, 0x100000, RZ, 0xfc, !PT ;  /* 0x001000000f0f7812 */ /* 0x000fcc00078efcff */
[----:B------:R-:W-:-:S10]  /*1f90*/  DFMA R30, R30, 2, -R14 ;  /* 0x400000001e1e782b */ /* 0x000fd4000000080e */
[----:B------:R-:W-:-:S07]  /*1fa0*/  LOP3.LUT R25, R31, 0x7ff00000, RZ, 0xc0, !PT ;  /* 0x7ff000001f197812 */ /* 0x000fce00078ec0ff */
.L_x_22:
[----:B------:R-:W-:Y:S01]  /*1fb0*/  DMUL R34, R28, R30 ;  /* 0x0000001e1c227228 */ /* 0x000fe20000000000 */
[----:B------:R-:W-:Y:S01]  /*1fc0*/  @!P0 LOP3.LUT R26, R33, 0x7ff00000, RZ, 0xc0, !PT ;  /* 0x7ff00000211a8812 */ /* 0x000fe200078ec0ff */
[----:B------:R-:W-:-:S05]  /*1fd0*/  VIADD R27, R25, 0xffffffff ;  /* 0xffffffff191b7836 */ /* 0x000fca0000000000 */
[----:B------:R-:W-:Y:S01]  /*1fe0*/  ISETP.GT.U32.AND P0, PT, R27, 0x7feffffe, PT ;  /* 0x7feffffe1b00780c */ /* 0x000fe20003f04070 */
[----:B------:R-:W-:-:S08]  /*1ff0*/  DFMA R14, R34, -R32, R30 ;  /* 0x80000020220e722b */ /* 0x000fd0000000001e */
[----:B------:R-:W-:Y:S01]  /*2000*/  DFMA R14, R28, R14, R34 ;  /* 0x0000000e1c0e722b */ /* 0x000fe20000000022 */
[----:B------:R-:W-:-:S05]  /*2010*/  VIADD R28, R26, 0xffffffff ;  /* 0xffffffff1a1c7836 */ /* 0x000fca0000000000 */
[----:B------:R-:W-:-:S13]  /*2020*/  ISETP.GT.U32.OR P0, PT, R28, 0x7feffffe, P0 ;  /* 0x7feffffe1c00780c */ /* 0x000fda0000704470 */
[----:B------:R-:W-:Y:S05]  /*2030*/  @P0 BRA `(.L_x_23) ;  /* 0x00000000006c0947 */ /* 0x000fea0003800000 */
[----:B------:R-:W-:-:S04]  /*2040*/  LOP3.LUT R26, R11, 0x7ff00000, RZ, 0xc0, !PT ;  /* 0x7ff000000b1a7812 */ /* 0x000fc800078ec0ff */
[CC--:B------:R-:W-:Y:S02]  /*2050*/  VIADDMNMX R12, R9.reuse, -R26.reuse, 0xb9600000, !PT ;  /* 0xb9600000090c7446 */ /* 0x0c0fe4000780091a */
[----:B------:R-:W-:Y:S02]  /*2060*/  ISETP.GE.U32.AND P0, PT, R9, R26, PT ;  /* 0x0000001a0900720c */ /* 0x000fe40003f06070 */
[----:B------:R-:W-:Y:S02]  /*2070*/  VIMNMX R12, PT, PT, R12, 0x46a00000, PT ;  /* 0x46a000000c0c7848 */ /* 0x000fe40003fe0100 */
[----:B------:R-:W-:-:S05]  /*2080*/  SEL R25, R8, 0x63400000, !P0 ;  /* 0x6340000008197807 */ /* 0x000fca0004000000 */
[----:B------:R-:W-:Y:S02]  /*2090*/  IMAD.IADD R25, R12, 0x1, -R25 ;  /* 0x000000010c197824 */ /* 0x000fe400078e0a19 */
[----:B------:R-:W-:Y:S02]  /*20a0*/  IMAD.MOV.U32 R12, RZ, RZ, RZ ;  /* 0x000000ffff0c7224 */ /* 0x000fe400078e00ff */
[----:B------:R-:W-:-:S06]  /*20b0*/  VIADD R13, R25, 0x7fe00000 ;  /* 0x7fe00000190d7836 */ /* 0x000fcc0000000000 */
[----:B------:R-:W-:-:S10]  /*20c0*/  DMUL R8, R14, R12 ;  /* 0x0000000c0e087228 */ /* 0x000fd40000000000 */
[----:B------:R-:W-:-:S13]  /*20d0*/  FSETP.GTU.AND P0, PT, |R9|, 1.469367938527859385e-39, PT ;  /* 0x001000000900780b */ /* 0x000fda0003f0c200 */
[----:B------:R-:W-:Y:S05]  /*20e0*/  @P0 BRA `(.L_x_24) ;  /* 0x0000000000940947 */ /* 0x000fea0003800000 */
[----:B------:R-:W-:Y:S01]  /*20f0*/  DFMA R30, R14, -R32, R30 ;  /* 0x800000200e1e722b */ /* 0x000fe2000000001e */
[----:B------:R-:W-:-:S09]  /*2100*/  IMAD.MOV.U32 R26, RZ, RZ, RZ ;  /* 0x000000ffff1a7224 */ /* 0x000fd200078e00ff */
[C---:B------:R-:W-:Y:S02]  /*2110*/  FSETP.NEU.AND P0, PT, R31.reuse, RZ, PT ;  /* 0x000000ff1f00720b */ /* 0x040fe40003f0d000 */
[----:B------:R-:W-:-:S04]  /*2120*/  LOP3.LUT R12, R31, 0x80000000, R11, 0x48, !PT ;  /* 0x800000001f0c7812 */ /* 0x000fc800078e480b */
[----:B------:R-:W-:-:S07]  /*2130*/  LOP3.LUT R27, R12, R13, RZ, 0xfc, !PT ;  /* 0x0000000d0c1b7212 */ /* 0x000fce00078efcff */
[----:B------:R-:W-:Y:S05]  /*2140*/  @!P0 BRA `(.L_x_24) ;  /* 0x00000000007c8947 */ /* 0x000fea0003800000 */
[----:B------:R-:W-:Y:S01]  /*2150*/  IMAD.MOV R11, RZ, RZ, -R25 ;  /* 0x000000ffff0b7224 */ /* 0x000fe200078e0a19 */
[----:B------:R-:W-:Y:S01]  /*2160*/  IADD3 R25, PT, PT, -R25, -0x43300000, RZ ;  /* 0xbcd0000019197810 */ /* 0x000fe20007ffe1ff */
[----:B------:R-:W-:-:S06]  /*2170*/  IMAD.MOV.U32 R10, RZ, RZ, RZ ;  /* 0x000000ffff0a7224 */ /* 0x000fcc00078e00ff */
[----:B------:R-:W-:Y:S02]  /*2180*/  DFMA R10, R8, -R10, R14 ;  /* 0x8000000a080a722b */ /* 0x000fe4000000000e */
[----:B------:R-:W-:-:S08]  /*2190*/  DMUL.RP R14, R14, R26 ;  /* 0x0000001a0e0e7228 */ /* 0x000fd00000008000 */
[----:B------:R-:W-:Y:S02]  /*21a0*/  FSETP.NEU.AND P0, PT, |R11|, R25, PT ;  /* 0x000000190b00720b */ /* 0x000fe40003f0d200 */
[----:B------:R-:W-:Y:S02]  /*21b0*/  LOP3.LUT R11, R15, R12, RZ, 0x3c, !PT ;  /* 0x0000000c0f0b7212 */ /* 0x000fe400078e3cff */
[----:B------:R-:W-:Y:S02]  /*21c0*/  FSEL R8, R14, R8, !P0 ;  /* 0x000000080e087208 */ /* 0x000fe40004000000 */
[----:B------:R-:W-:Y:S01]  /*21d0*/  FSEL R9, R11, R9, !P0 ;  /* 0x000000090b097208 */ /* 0x000fe20004000000 */
[----:B------:R-:W-:Y:S06]  /*21e0*/  BRA `(.L_x_24) ;  /* 0x0000000000547947 */ /* 0x000fec0003800000 */
.L_x_23:
[----:B------:R-:W-:-:S14]  /*21f0*/  DSETP.NAN.AND P0, PT, R12, R12, PT ;  /* 0x0000000c0c00722a */ /* 0x000fdc0003f08000 */
[----:B------:R-:W-:Y:S05]  /*2200*/  @P0 BRA `(.L_x_25) ;  /* 0x0000000000440947 */ /* 0x000fea0003800000 */
[----:B------:R-:W-:-:S14]  /*2210*/  DSETP.NAN.AND P0, PT, R10, R10, PT ;  /* 0x0000000a0a00722a */ /* 0x000fdc0003f08000 */
[----:B------:R-:W-:Y:S05]  /*2220*/  @P0 BRA `(.L_x_26) ;  /* 0x0000000000300947 */ /* 0x000fea0003800000 */
[----:B------:R-:W-:Y:S01]  /*2230*/  ISETP.NE.AND P0, PT, R25, R26, PT ;  /* 0x0000001a1900720c */ /* 0x000fe20003f05270 */
[----:B------:R-:W-:Y:S02]  /*2240*/  IMAD.MOV.U32 R8, RZ, RZ, 0x0 ;  /* 0x00000000ff087424 */ /* 0x000fe400078e00ff */
[----:B------:R-:W-:-:S10]  /*2250*/  IMAD.MOV.U32 R9, RZ, RZ, -0x80000 ;  /* 0xfff80000ff097424 */ /* 0x000fd400078e00ff */
[----:B------:R-:W-:Y:S05]  /*2260*/  @!P0 BRA `(.L_x_24) ;  /* 0x0000000000348947 */ /* 0x000fea0003800000 */
[----:B------:R-:W-:Y:S02]  /*2270*/  ISETP.NE.AND P0, PT, R25, 0x7ff00000, PT ;  /* 0x7ff000001900780c */ /* 0x000fe40003f05270 */
[----:B------:R-:W-:Y:S02]  /*2280*/  LOP3.LUT R9, R13, 0x80000000, R11, 0x48, !PT ;  /* 0x800000000d097812 */ /* 0x000fe400078e480b */
[----:B------:R-:W-:-:S13]  /*2290*/  ISETP.EQ.OR P0, PT, R26, RZ, !P0 ;  /* 0x000000ff1a00720c */ /* 0x000fda0004702670 */
[----:B------:R-:W-:Y:S01]  /*22a0*/  @P0 LOP3.LUT R10, R9, 0x7ff00000, RZ, 0xfc, !PT ;  /* 0x7ff00000090a0812 */ /* 0x000fe200078efcff */
[----:B------:R-:W-:Y:S02]  /*22b0*/  @!P0 IMAD.MOV.U32 R8, RZ, RZ, RZ ;  /* 0x000000ffff088224 */ /* 0x000fe400078e00ff */
[----:B------:R-:W-:Y:S02]  /*22c0*/  @P0 IMAD.MOV.U32 R8, RZ, RZ, RZ ;  /* 0x000000ffff080224 */ /* 0x000fe400078e00ff */
[----:B------:R-:W-:Y:S01]  /*22d0*/  @P0 IMAD.MOV.U32 R9, RZ, RZ, R10 ;  /* 0x000000ffff090224 */ /* 0x000fe200078e000a */
[----:B------:R-:W-:Y:S06]  /*22e0*/  BRA `(.L_x_24) ;  /* 0x0000000000147947 */ /* 0x000fec0003800000 */
.L_x_26:
[----:B------:R-:W-:Y:S01]  /*22f0*/  LOP3.LUT R9, R11, 0x80000, RZ, 0xfc, !PT ;  /* 0x000800000b097812 */ /* 0x000fe200078efcff */
[----:B------:R-:W-:Y:S01]  /*2300*/  IMAD.MOV.U32 R8, RZ, RZ, R10 ;  /* 0x000000ffff087224 */ /* 0x000fe200078e000a */
[----:B------:R-:W-:Y:S06]  /*2310*/  BRA `(.L_x_24) ;  /* 0x0000000000087947 */ /* 0x000fec0003800000 */
.L_x_25:
[----:B------:R-:W-:Y:S01]  /*2320*/  LOP3.LUT R9, R13, 0x80000, RZ, 0xfc, !PT ;  /* 0x000800000d097812 */ /* 0x000fe200078efcff */
[----:B------:R-:W-:-:S07]  /*2330*/  IMAD.MOV.U32 R8, RZ, RZ, R12 ;  /* 0x000000ffff087224 */ /* 0x000fce00078e000c */
.L_x_24:
[----:B------:R-:W-:-:S04]  /*2340*/  IMAD.MOV.U32 R25, RZ, RZ, 0x0 ;  /* 0x00000000ff197424 */ /* 0x000fc800078e00ff */
[----:B------:R-:W-:Y:S05]  /*2350*/  RET.REL.NODEC R24 `(_Z11rungeKutta4PdS_idPS_) ;  /* 0xffffffdc18287950 */ /* 0x000fea0003c3ffff */
.L_x_27:
        /* <DEDUP_REMOVED lines=10> */
.L_x_59:


//--------------------- .nv.shared.reserved.0     --------------------------
	.section	.nv.shared.reserved.0,"aw",@nobits
	.weak		__nv_reservedSMEM_offset_0_alias
	.size		__nv_reservedSMEM_offset_0_alias, 0, 64
	.other		__nv_reservedSMEM_offset_0_alias,@"STO_CUDA_RESERVED_SHARED STV_DEFAULT"
__nv_reservedSMEM_offset_0_alias:
	.zero		0
	.zero		64


//--------------------- .nv.global                --------------------------
	.section	.nv.global,"aw",@nobits
.nv.global:
	.type		_ZN34_INTERNAL_10e54716_4_k_cu_108d9b926thrust24THRUST_300001_SM_1000_NS3seqE,@object
	.size		_ZN34_INTERNAL_10e54716_4_k_cu_108d9b926thrust24THRUST_300001_SM_1000_NS3seqE,(_ZN34_INTERNAL_10e54716_4_k_cu_108d9b924cuda3std3__48in_placeE - _ZN34_INTERNAL_10e54716_4_k_cu_108d9b926thrust24THRUST_300001_SM_1000_NS3seqE)
_ZN34_INTERNAL_10e54716_4_k_cu_108d9b926thrust24THRUST_300001_SM_1000_NS3seqE:
	.zero		1
	.type		_ZN34_INTERNAL_10e54716_4_k_cu_108d9b924cuda3std3__48in_placeE,@object
	.size		_ZN34_INTERNAL_10e54716_4_k_cu_108d9b924cuda3std3__48in_placeE,(_ZN34_INTERNAL_10e54716_4_k_cu_108d9b924cuda3std6ranges3__45__cpo4sizeE - _ZN34_INTERNAL_10e54716_4_k_cu_108d9b924cuda3std3__48in_placeE)
_ZN34_INTERNAL_10e54716_4_k_cu_108d9b924cuda3std3__48in_placeE:
	.zero		1
	.type		_ZN34_INTERNAL_10e54716_4_k_cu_108d9b924cuda3std6ranges3__45__cpo4sizeE,@object
	.size		_ZN34_INTERNAL_10e54716_4_k_cu_108d9b924cuda3std6ranges3__45__cpo4sizeE,(_ZN34_INTERNAL_10e54716_4_k_cu_108d9b926thrust24THRUST_300001_SM_1000_NS12placeholders2_6E - _ZN34_INTERNAL_10e54716_4_k_cu_108d9b924cuda3std6ranges3__45__cpo4sizeE)
_ZN34_INTERNAL_10e54716_4_k_cu_108d9b924cuda3std6ranges3__45__cpo4sizeE:
	.zero		1
	.type		_ZN34_INTERNAL_10e54716_4_k_cu_108d9b926thrust24THRUST_300001_SM_1000_NS12placeholders2_6E,@object
	.size		_ZN34_INTERNAL_10e54716_4_k_cu_108d9b926thrust24THRUST_300001_SM_1000_NS12placeholders2_6E,(_ZN34_INTERNAL_10e54716_4_k_cu_108d9b924cuda3std3__45__cpo6cbeginE - _ZN34_INTERNAL_10e54716_4_k_cu_108d9b926thrust24THRUST_300001_SM_1000_NS12placeholders2_6E)
_ZN34_INTERNAL_10e54716_4_k_cu_108d9b926thrust24THRUST_300001_SM_1000_NS12placeholders2_6E:
	.zero		1
	.type		_ZN34_INTERNAL_10e54716_4_k_cu_108d9b924cuda3std3__45__cpo6cbeginE,@object
	.size		_ZN34_INTERNAL_10e54716_4_k_cu_108d9b924cuda3std3__45__cpo6cbeginE,(_ZN34_INTERNAL_10e54716_4_k_cu_108d9b924cuda3std6ranges3__45__cpo3endE - _ZN34_INTERNAL_10e54716_4_k_cu_108d9b924cuda3std3__45__cpo6cbeginE)
_ZN34_INTERNAL_10e54716_4_k_cu_108d9b924cuda3std3__45__cpo6cbeginE:
	.zero		1
	.type		_ZN34_INTERNAL_10e54716_4_k_cu_108d9b924cuda3std6ranges3__45__cpo3endE,@object
	.size		_ZN34_INTERNAL_10e54716_4_k_cu_108d9b924cuda3std6ranges3__45__cpo3endE,(_ZN34_INTERNAL_10e54716_4_k_cu_108d9b926thrust24THRUST_300001_SM_1000_NS12placeholders3_10E - _ZN34_INTERNAL_10e54716_4_k_cu_108d9b924cuda3std6ranges3__45__cpo3endE)
_ZN34_INTERNAL_10e54716_4_k_cu_108d9b924cuda3std6ranges3__45__cpo3endE:
	.zero		1
	.type		_ZN34_INTERNAL_10e54716_4_k_cu_108d9b926thrust24THRUST_300001_SM_1000_NS12placeholders3_10E,@object
	.size		_ZN34_INTERNAL_10e54716_4_k_cu_108d9b926thrust24THRUST_300001_SM_1000_NS12placeholders3_10E,(_ZN34_INTERNAL_10e54716_4_k_cu_108d9b924cuda3std3__45__cpo7crbeginE - _ZN34_INTERNAL_10e54716_4_k_cu_108d9b926thrust24THRUST_300001_SM_1000_NS12placeholders3_10E)
_ZN34_INTERNAL_10e54716_4_k_cu_108d9b926thrust24THRUST_300001_SM_1000_NS12placeholders3_10E:
	.zero		1
	.type		_ZN34_INTERNAL_10e54716_4_k_cu_108d9b924cuda3std3__45__cpo7crbeginE,@object
	.size		_ZN34_INTERNAL_10e54716_4_k_cu_108d9b924cuda3std3__45__cpo7crbeginE,(_ZN34_INTERNAL_10e54716_4_k_cu_108d9b924cuda3std6ranges3__45__cpo4nextE - _ZN34_INTERNAL_10e54716_4_k_cu_108d9b924cuda3std3__45__cpo7crbeginE)
_ZN34_INTERNAL_10e54716_4_k_cu_108d9b924cuda3std3__45__cpo7crbeginE:
	.zero		1
	.type		_ZN34_INTERNAL_10e54716_4_k_cu_108d9b924cuda3std6ranges3__45__cpo4nextE,@object
	.size		_ZN34_INTERNAL_10e54716_4_k_cu_108d9b924cuda3std6ranges3__45__cpo4nextE,(_ZN34_INTERNAL_10e54716_4_k_cu_108d9b924cuda3std6ranges3__45__cpo4swapE - _ZN34_INTERNAL_10e54716_4_k_cu_108d9b924cuda3std6ranges3__45__cpo4nextE)
_ZN34_INTERNAL_10e54716_4_k_cu_108d9b924cuda3std6ranges3__45__cpo4nextE:
	.zero		1
	.type		_ZN34_INTERNAL_10e54716_4_k_cu_108d9b924cuda3std6ranges3__45__cpo4swapE,@object
	.size		_ZN34_INTERNAL_10e54716_4_k_cu_108d9b924cuda3std6ranges3__45__cpo4swapE,(_ZN34_INTERNAL_10e54716_4_k_cu_108d9b926thrust24THRUST_300001_SM_1000_NS12placeholders2_2E - _ZN34_INTERNAL_10e54716_4_k_cu_108d9b924cuda3std6ranges3__45__cpo4swapE)
_ZN34_INTERNAL_10e54716_4_k_cu_108d9b924cuda3std6ranges3__45__cpo4swapE:
	.zero		1
	.type		_ZN34_INTERNAL_10e54716_4_k_cu_108d9b926thrust24THRUST_300001_SM_1000_NS12placeholders2_2E,@object
	.size		_ZN34_INTERNAL_10e54716_4_k_cu_108d9b926thrust24THRUST_300001_SM_1000_NS12placeholders2_2E,(_ZN34_INTERNAL_10e54716_4_k_cu_108d9b926thrust24THRUST_300001_SM_1000_NS8cuda_cub10par_nosyncE - _ZN34_INTERNAL_10e54716_4_k_cu_108d9b926thrust24THRUST_300001_SM_1000_NS12placeholders2_2E)
_ZN34_INTERNAL_10e54716_4_k_cu_108d9b926thrust24THRUST_300001_SM_1000_NS12placeholders2_2E:
	.zero		1
	.type		_ZN34_INTERNAL_10e54716_4_k_cu_108d9b926thrust24THRUST_300001_SM_1000_NS8cuda_cub10par_nosyncE,@object
	.size		_ZN34_INTERNAL_10e54716_4_k_cu_108d9b926thrust24THRUST_300001_SM_1000_NS8cuda_cub10par_nosyncE,(_ZN34_INTERNAL_10e54716_4_k_cu_108d9b924cuda3std3__436_GLOBAL__N__10e54716_4_k_cu_108d9b926ignoreE - _ZN34_INTERNAL_10e54716_4_k_cu_108d9b926thrust24THRUST_300001_SM_1000_NS8cuda_cub10par_nosyncE)
_ZN34_INTERNAL_10e54716_4_k_cu_108d9b926thrust24THRUST_300001_SM_1000_NS8cuda_cub10par_nosyncE:
	.zero		1
	.type		_ZN34_INTERNAL_10e54716_4_k_cu_108d9b924cuda3std3__436_GLOBAL__N__10e54716_4_k_cu_108d9b926ignoreE,@object
	.size		_ZN34_INTERNAL_10e54716_4_k_cu_108d9b924cuda3std3__436_GLOBAL__N__10e54716_4_k_cu_108d9b926ignoreE,(_ZN34_INTERNAL_10e54716_4_k_cu_108d9b924cuda3std6ranges3__45__cpo4dataE - _ZN34_INTERNAL_10e54716_4_k_cu_108d9b924cuda3std3__436_GLOBAL__N__10e54716_4_k_cu_108d9b926ignoreE)
_ZN34_INTERNAL_10e54716_4_k_cu_108d9b924cuda3std3__436_GLOBAL__N__10e54716_4_k_cu_108d9b926ignoreE:
	.zero		1
	.type		_ZN34_INTERNAL_10e54716_4_k_cu_108d9b924cuda3std6ranges3__45__cpo4dataE,@object
	.size		_ZN34_INTERNAL_10e54716_4_k_cu_108d9b924cuda3std6ranges3__45__cpo4dataE,(_ZN34_INTERNAL_10e54716_4_k_cu_108d9b926thrust24THRUST_300001_SM_1000_NS12placeholders2_4E - _ZN34_INTERNAL_10e54716_4_k_cu_108d9b924cuda3std6ranges3__45__cpo4dataE)
_ZN34_INTERNAL_10e54716_4_k_cu_108d9b924cuda3std6ranges3__45__cpo4dataE:
	.zero		1
	.type		_ZN34_INTERNAL_10e54716_4_k_cu_108d9b926thrust24THRUST_300001_SM_1000_NS12placeholders2_4E,@object
	.size		_ZN34_INTERNAL_10e54716_4_k_cu_108d9b926thrust24THRUST_300001_SM_1000_NS12placeholders2_4E,(_ZN34_INTERNAL_10e54716_4_k_cu_108d9b924cuda3std3__45__cpo5beginE - _ZN34_INTERNAL_10e54716_4_k_cu_108d9b926thrust24THRUST_300001_SM_1000_NS12placeholders2_4E)
_ZN34_INTERNAL_10e54716_4_k_cu_108d9b926thrust24THRUST_300001_SM_1000_NS12placeholders2_4E:
	.zero		1
	.type		_ZN34_INTERNAL_10e54716_4_k_cu_108d9b924cuda3std3__45__cpo5beginE,@object
	.size		_ZN34_INTERNAL_10e54716_4_k_cu_108d9b924cuda3std3__45__cpo5beginE,(_ZN34_INTERNAL_10e54716_4_k_cu_108d9b924cuda3std6ranges3__45__cpo7advanceE - _ZN34_INTERNAL_10e54716_4_k_cu_108d9b924cuda3std3__45__cpo5beginE)
_ZN34_INTERNAL_10e54716_4_k_cu_108d9b924cuda3std3__45__cpo5beginE:
	.zero		1
	.type		_ZN34_INTERNAL_10e54716_4_k_cu_108d9b924cuda3std6ranges3__45__cpo7advanceE,@object
	.size		_ZN34_INTERNAL_10e54716_4_k_cu_108d9b924cuda3std6ranges3__45__cpo7advanceE,(_ZN34_INTERNAL_10e54716_4_k_cu_108d9b926thrust24THRUST_300001_SM_1000_NS12placeholders2_8E - _ZN34_INTERNAL_10e54716_4_k_cu_108d9b924cuda3std6ranges3__45__cpo7advanceE)
_ZN34_INTERNAL_10e54716_4_k_cu_108d9b924cuda3std6ranges3__45__cpo7advanceE:
	.zero		1
	.type		_ZN34_INTERNAL_10e54716_4_k_cu_108d9b926thrust24THRUST_300001_SM_1000_NS12placeholders2_8E,@object
	.size		_ZN34_INTERNAL_10e54716_4_k_cu_108d9b926thrust24THRUST_300001_SM_1000_NS12placeholders2_8E,(_ZN34_INTERNAL_10e54716_4_k_cu_108d9b924cuda3std3__45__cpo6rbeginE - _ZN34_INTERNAL_10e54716_4_k_cu_108d9b926thrust24THRUST_300001_SM_1000_NS12placeholders2_8E)
_ZN34_INTERNAL_10e54716_4_k_cu_108d9b926thrust24THRUST_300001_SM_1000_NS12placeholders2_8E:
	.zero		1
	.type		_ZN34_INTERNAL_10e54716_4_k_cu_108d9b924cuda3std3__45__cpo6rbeginE,@object
	.size		_ZN34_INTERNAL_10e54716_4_k_cu_108d9b924cuda3std3__45__cpo6rbeginE,(_ZN34_INTERNAL_10e54716_4_k_cu_108d9b924cuda3std6ranges3__45__cpo4cendE - _ZN34_INTERNAL_10e54716_4_k_cu_108d9b924cuda3std3__45__cpo6rbeginE)
_ZN34_INTERNAL_10e54716_4_k_cu_108d9b924cuda3std3__45__cpo6rbeginE:
	.zero		1
	.type		_ZN34_INTERNAL_10e54716_4_k_cu_108d9b924cuda3std6ranges3__45__cpo4cendE,@object
	.size		_ZN34_INTERNAL_10e54716_4_k_cu_108d9b924cuda3std6ranges3__45__cpo4cendE,(_ZN34_INTERNAL_10e54716_4_k_cu_108d9b924cuda3std3__47nulloptE - _ZN34_INTERNAL_10e54716_4_k_cu_108d9b924cuda3std6ranges3__45__cpo4cendE)
_ZN34_INTERNAL_10e54716_4_k_cu_108d9b924cuda3std6ranges3__45__cpo4cendE:
	.zero		1
	.type		_ZN34_INTERNAL_10e54716_4_k_cu_108d9b924cuda3std3__47nulloptE,@object
	.size		_ZN34_INTERNAL_10e54716_4_k_cu_108d9b924cuda3std3__47nulloptE,(_ZN34_INTERNAL_10e54716_4_k_cu_108d9b924cuda3std6ranges3__45__cpo8distanceE - _ZN34_INTERNAL_10e54716_4_k_cu_108d9b924cuda3std3__47nulloptE)
_ZN34_INTERNAL_10e54716_4_k_cu_108d9b924cuda3std3__47nulloptE:
	.zero		1
	.type		_ZN34_INTERNAL_10e54716_4_k_cu_108d9b924cuda3std6ranges3__45__cpo8distanceE,@object
	.size		_ZN34_INTERNAL_10e54716_4_k_cu_108d9b924cuda3std6ranges3__45__cpo8distanceE,(_ZN34_INTERNAL_10e54716_4_k_cu_108d9b926thrust24THRUST_300001_SM_1000_NS6system6detail10sequential3seqE - _ZN34_INTERNAL_10e54716_4_k_cu_108d9b924cuda3std6ranges3__45__cpo8distanceE)
_ZN34_INTERNAL_10e54716_4_k_cu_108d9b924cuda3std6ranges3__45__cpo8distanceE:
	.zero		1
	.type		_ZN34_INTERNAL_10e54716_4_k_cu_108d9b926thrust24THRUST_300001_SM_1000_NS6system6detail10sequential3seqE,@object
	.size		_ZN34_INTERNAL_10e54716_4_k_cu_108d9b926thrust24THRUST_300001_SM_1000_NS6system6detail10sequential3seqE,(_ZN34_INTERNAL_10e54716_4_k_cu_108d9b924cuda3std3__419piecewise_constructE - _ZN34_INTERNAL_10e54716_4_k_cu_108d9b926thrust24THRUST_300001_SM_1000_NS6system6detail10sequential3seqE)
_ZN34_INTERNAL_10e54716_4_k_cu_108d9b926thrust24THRUST_300001_SM_1000_NS6system6detail10sequential3seqE:
	.zero		1
	.type		_ZN34_INTERNAL_10e54716_4_k_cu_108d9b924cuda3std3__419piecewise_constructE,@object
	.size		_ZN34_INTERNAL_10e54716_4_k_cu_108d9b924cuda3std3__419piecewise_constructE,(_ZN34_INTERNAL_10e54716_4_k_cu_108d9b924cuda3std6ranges3__45__cpo5cdataE - _ZN34_INTERNAL_10e54716_4_k_cu_108d9b924cuda3std3__419piecewise_constructE)
_ZN34_INTERNAL_10e54716_4_k_cu_108d9b924cuda3std3__419piecewise_constructE:
	.zero		1
	.type		_ZN34_INTERNAL_10e54716_4_k_cu_108d9b924cuda3std6ranges3__45__cpo5cdataE,@object
	.size		_ZN34_INTERNAL_10e54716_4_k_cu_108d9b924cuda3std6ranges3__45__cpo5cdataE,(_ZN34_INTERNAL_10e54716_4_k_cu_108d9b926thrust24THRUST_300001_SM_1000_NS12placeholders2_5E - _ZN34_INTERNAL_10e54716_4_k_cu_108d9b924cuda3std6ranges3__45__cpo5cdataE)
_ZN34_INTERNAL_10e54716_4_k_cu_108d9b924cuda3std6ranges3__45__cpo5cdataE:
	.zero		1
	.type		_ZN34_INTERNAL_10e54716_4_k_cu_108d9b926thrust24THRUST_300001_SM_1000_NS12placeholders2_5E,@object
	.size		_ZN34_INTERNAL_10e54716_4_k_cu_108d9b926thrust24THRUST_300001_SM_1000_NS12placeholders2_5E,(_ZN34_INTERNAL_10e54716_4_k_cu_108d9b924cuda3std3__45__cpo3endE - _ZN34_INTERNAL_10e54716_4_k_cu_108d9b926thrust24THRUST_300001_SM_1000_NS12placeholders2_5E)
_ZN34_INTERNAL_10e54716_4_k_cu_108d9b926thrust24THRUST_300001_SM_1000_NS12placeholders2_5E:
	.zero		1
	.type		_ZN34_INTERNAL_10e54716_4_k_cu_108d9b924cuda3std3__45__cpo3endE,@object
	.size		_ZN34_INTERNAL_10e54716_4_k_cu_108d9b924cuda3std3__45__cpo3endE,(_ZN34_INTERNAL_10e54716_4_k_cu_108d9b924cuda3std6ranges3__45__cpo5beginE - _ZN34_INTERNAL_10e54716_4_k_cu_108d9b924cuda3std3__45__cpo3endE)
_ZN34_INTERNAL_10e54716_4_k_cu_108d9b924cuda3std3__45__cpo3endE:
	.zero		1
	.type		_ZN34_INTERNAL_10e54716_4_k_cu_108d9b924cuda3std6ranges3__45__cpo5beginE,@object
	.size		_ZN34_INTERNAL_10e54716_4_k_cu_108d9b924cuda3std6ranges3__45__cpo5beginE,(_ZN34_INTERNAL_10e54716_4_k_cu_108d9b926thrust24THRUST_300001_SM_1000_NS12placeholders2_9E - _ZN34_INTERNAL_10e54716_4_k_cu_108d9b924cuda3std6ranges3__45__cpo5beginE)
_ZN34_INTERNAL_10e54716_4_k_cu_108d9b924cuda3std6ranges3__45__cpo5beginE:
	.zero		1
	.type		_ZN34_INTERNAL_10e54716_4_k_cu_108d9b926thrust24THRUST_300001_SM_1000_NS12placeholders2_9E,@object
	.size		_ZN34_INTERNAL_10e54716_4_k_cu_108d9b926thrust24THRUST_300001_SM_1000_NS12placeholders2_9E,(_ZN34_INTERNAL_10e54716_4_k_cu_108d9b924cuda3std3__45__cpo4rendE - _ZN34_INTERNAL_10e54716_4_k_cu_108d9b926thrust24THRUST_300001_SM_1000_NS12placeholders2_9E)
_ZN34_INTERNAL_10e54716_4_k_cu_108d9b926thrust24THRUST_300001_SM_1000_NS12placeholders2_9E:
	.zero		1
	.type		_ZN34_INTERNAL_10e54716_4_k_cu_108d9b924cuda3std3__45__cpo4rendE,@object
	.size		_ZN34_INTERNAL_10e54716_4_k_cu_108d9b924cuda3std3__45__cpo4rendE,(_ZN34_INTERNAL_10e54716_4_k_cu_108d9b924cuda3std6ranges3__45__cpo9iter_swapE - _ZN34_INTERNAL_10e54716_4_k_cu_108d9b924cuda3std3__45__cpo4rendE)
_ZN34_INTERNAL_10e54716_4_k_cu_108d9b924cuda3std3__45__cpo4rendE:
	.zero		1
	.type		_ZN34_INTERNAL_10e54716_4_k_cu_108d9b924cuda3std6ranges3__45__cpo9iter_swapE,@object
	.size		_ZN34_INTERNAL_10e54716_4_k_cu_108d9b924cuda3std6ranges3__45__cpo9iter_swapE,(_ZN34_INTERNAL_10e54716_4_k_cu_108d9b924cuda3std3__48unexpectE - _ZN34_INTERNAL_10e54716_4_k_cu_108d9b924cuda3std6ranges3__45__cpo9iter_swapE)
_ZN34_INTERNAL_10e54716_4_k_cu_108d9b924cuda3std6ranges3__45__cpo9iter_swapE:
	.zero		1
	.type		_ZN34_INTERNAL_10e54716_4_k_cu_108d9b924cuda3std3__48unexpectE,@object
	.size		_ZN34_INTERNAL_10e54716_4_k_cu_108d9b924cuda3std3__48unexpectE,(_ZN34_INTERNAL_10e54716_4_k_cu_108d9b926thrust24THRUST_300001_SM_1000_NS12placeholders2_1E - _ZN34_INTERNAL_10e54716_4_k_cu_108d9b924cuda3std3__48unexpectE)
_ZN34_INTERNAL_10e54716_4_k_cu_108d9b924cuda3std3__48unexpectE:
	.zero		1
	.type		_ZN34_INTERNAL_10e54716_4_k_cu_108d9b926thrust24THRUST_300001_SM_1000_NS12placeholders2_1E,@object
	.size		_ZN34_INTERNAL_10e54716_4_k_cu_108d9b926thrust24THRUST_300001_SM_1000_NS12placeholders2_1E,(_ZN34_INTERNAL_10e54716_4_k_cu_108d9b926thrust24THRUST_300001_SM_1000_NS12placeholders2_7E - _ZN34_INTERNAL_10e54716_4_k_cu_108d9b926thrust24THRUST_300001_SM_1000_NS12placeholders2_1E)
_ZN34_INTERNAL_10e54716_4_k_cu_108d9b926thrust24THRUST_300001_SM_1000_NS12placeholders2_1E:
	.zero		1
	.type		_ZN34_INTERNAL_10e54716_4_k_cu_108d9b926thrust24THRUST_300001_SM_1000_NS12placeholders2_7E,@object
	.size		_ZN34_INTERNAL_10e54716_4_k_cu_108d9b926thrust24THRUST_300001_SM_1000_NS12placeholders2_7E,(_ZN34_INTERNAL_10e54716_4_k_cu_108d9b924cuda3std3__45__cpo4cendE - _ZN34_INTERNAL_10e54716_4_k_cu_108d9b926thrust24THRUST_300001_SM_1000_NS12placeholders2_7E)
_ZN34_INTERNAL_10e54716_4_k_cu_108d9b926thrust24THRUST_300001_SM_1000_NS12placeholders2_7E:
	.zero		1
	.type		_ZN34_INTERNAL_10e54716_4_k_cu_108d9b924cuda3std3__45__cpo4cendE,@object
	.size		_ZN34_INTERNAL_10e54716_4_k_cu_108d9b924cuda3std3__45__cpo4cendE,(_ZN34_INTERNAL_10e54716_4_k_cu_108d9b924cuda3std6ranges3__45__cpo6cbeginE - _ZN34_INTERNAL_10e54716_4_k_cu_108d9b924cuda3std3__45__cpo4cendE)
_ZN34_INTERNAL_10e54716_4_k_cu_108d9b924cuda3std3__45__cpo4cendE:
	.zero		1
	.type		_ZN34_INTERNAL_10e54716_4_k_cu_108d9b924cuda3std6ranges3__45__cpo6cbeginE,@object
	.size		_ZN34_INTERNAL_10e54716_4_k_cu_108d9b924cuda3std6ranges3__45__cpo6cbeginE,(_ZN34_INTERNAL_10e54716_4_k_cu_108d9b924cuda3std3__420unreachable_sentinelE - _ZN34_INTERNAL_10e54716_4_k_cu_108d9b924cuda3std6ranges3__45__cpo6cbeginE)
_ZN34_INTERNAL_10e54716_4_k_cu_108d9b924cuda3std6ranges3__45__cpo6cbeginE:
	.zero		1
	.type		_ZN34_INTERNAL_10e54716_4_k_cu_108d9b924cuda3std3__420unreachable_sentinelE,@object
	.size		_ZN34_INTERNAL_10e54716_4_k_cu_108d9b924cuda3std3__420unreachable_sentinelE,(_ZN34_INTERNAL_10e54716_4_k_cu_108d9b924cuda3std6ranges3__45__cpo5ssizeE - _ZN34_INTERNAL_10e54716_4_k_cu_108d9b924cuda3std3__420unreachable_sentinelE)
_ZN34_INTERNAL_10e54716_4_k_cu_108d9b924cuda3std3__420unreachable_sentinelE:
	.zero		1
	.type		_ZN34_INTERNAL_10e54716_4_k_cu_108d9b924cuda3std6ranges3__45__cpo5ssizeE,@object
	.size		_ZN34_INTERNAL_10e54716_4_k_cu_108d9b924cuda3std6ranges3__45__cpo5ssizeE,(_ZN34_INTERNAL_10e54716_4_k_cu_108d9b926thrust24THRUST_300001_SM_1000_NS8cuda_cub3parE - _ZN34_INTERNAL_10e54716_4_k_cu_108d9b924cuda3std6ranges3__45__cpo5ssizeE)
_ZN34_INTERNAL_10e54716_4_k_cu_108d9b924cuda3std6ranges3__45__cpo5ssizeE:
	.zero		1
	.type		_ZN34_INTERNAL_10e54716_4_k_cu_108d9b926thrust24THRUST_300001_SM_1000_NS8cuda_cub3parE,@object
	.size		_ZN34_INTERNAL_10e54716_4_k_cu_108d9b926thrust24THRUST_300001_SM_1000_NS8cuda_cub3parE,(_ZN34_INTERNAL_10e54716_4_k_cu_108d9b924cuda3std3__45__cpo5crendE - _ZN34_INTERNAL_10e54716_4_k_cu_108d9b926thrust24THRUST_300001_SM_1000_NS8cuda_cub3parE)
_ZN34_INTERNAL_10e54716_4_k_cu_108d9b926thrust24THRUST_300001_SM_1000_NS8cuda_cub3parE:
	.zero		1
	.type		_ZN34_INTERNAL_10e54716_4_k_cu_108d9b924cuda3std3__45__cpo5crendE,@object
	.size		_ZN34_INTERNAL_10e54716_4_k_cu_108d9b924cuda3std3__45__cpo5crendE,(_ZN34_INTERNAL_10e54716_4_k_cu_108d9b924cuda3std6ranges3__45__cpo4prevE - _ZN34_INTERNAL_10e54716_4_k_cu_108d9b924cuda3std3__45__cpo5crendE)
_ZN34_INTERNAL_10e54716_4_k_cu_108d9b924cuda3std3__45__cpo5crendE:
	.zero		1
	.type		_ZN34_INTERNAL_10e54716_4_k_cu_108d9b924cuda3std6ranges3__45__cpo4prevE,@object
	.size		_ZN34_INTERNAL_10e54716_4_k_cu_108d9b924cuda3std6ranges3__45__cpo4prevE,(_ZN34_INTERNAL_10e54716_4_k_cu_108d9b924cuda3std6ranges3__45__cpo9iter_moveE - _ZN34_INTERNAL_10e54716_4_k_cu_108d9b924cuda3std6ranges3__45__cpo4prevE)
_ZN34_INTERNAL_10e54716_4_k_cu_108d9b924cuda3std6ranges3__45__cpo4prevE:
	.zero		1
	.type		_ZN34_INTERNAL_10e54716_4_k_cu_108d9b924cuda3std6ranges3__45__cpo9iter_moveE,@object
	.size		_ZN34_INTERNAL_10e54716_4_k_cu_108d9b924cuda3std6ranges3__45__cpo9iter_moveE,(_ZN34_INTERNAL_10e54716_4_k_cu_108d9b926thrust24THRUST_300001_SM_1000_NS12placeholders2_3E - _ZN34_INTERNAL_10e54716_4_k_cu_108d9b924cuda3std6ranges3__45__cpo9iter_moveE)
_ZN34_INTERNAL_10e54716_4_k_cu_108d9b924cuda3std6ranges3__45__cpo9iter_moveE:
	.zero		1
	.type		_ZN34_INTERNAL_10e54716_4_k_cu_108d9b926thrust24THRUST_300001_SM_1000_NS12placeholders2_3E,@object
	.size		_ZN34_INTERNAL_10e54716_4_k_cu_108d9b926thrust24THRUST_300001_SM_1000_NS12placeholders2_3E,(.L_31 - _ZN34_INTERNAL_10e54716_4_k_cu_108d9b926thrust24THRUST_300001_SM_1000_NS12placeholders2_3E)
_ZN34_INTERNAL_10e54716_4_k_cu_108d9b926thrust24THRUST_300001_SM_1000_NS12placeholders2_3E:
	.zero		1
.L_31:


//--------------------- .nv.shared._Z11rungeKutta4PdS_idPS_ --------------------------
	.section	.nv.shared._Z11rungeKutta4PdS_idPS_,"aw",@nobits
	.sectionflags	@""
	.align	8
.nv.shared._Z11rungeKutta4PdS_idPS_:
	.zero		1344


//--------------------- .nv.constant0._ZN3cub18CUB_300001_SM_10006detail11EmptyKernelIvEEvv --------------------------
	.section	.nv.constant0._ZN3cub18CUB_300001_SM_10006detail11EmptyKernelIvEEvv,"a",@progbits
	.sectionflags	@""
	.align	4
.nv.constant0._ZN3cub18CUB_300001_SM_10006detail11EmptyKernelIvEEvv:
	.zero		896


//--------------------- .nv.constant0._Z11rungeKutta4PdS_idPS_ --------------------------
	.section	.nv.constant0._Z11rungeKutta4PdS_idPS_,"a",@progbits
	.sectionflags	@""
	.align	4
.nv.constant0._Z11rungeKutta4PdS_idPS_:
	.zero		936


//--------------------- SYMBOLS --------------------------

	.type		.nv.reservedSmem.offset0,@object
	.size		.nv.reservedSmem.offset0,0x4
	.type		.nv.reservedSmem.cap,@object
	.size		.nv.reservedSmem.cap,0x4
